def gluon_tcgen05(
    a_ptr,
    b_ptr,
    c_ptr,
    M,
    N,
    K,
    stride_am,
    stride_bk,
    stride_cm,
    BLOCK_M: gl.constexpr,
    BLOCK_N: gl.constexpr,
    BLOCK_K: gl.constexpr,
    DTYPE: gl.constexpr,
    A_LAYOUT: gl.constexpr,
    B_LAYOUT: gl.constexpr,
    C_LAYOUT: gl.constexpr,
    B_SHAPE: gl.constexpr,
    TMEM_LAYOUT: gl.constexpr,
    TMEM_REG: gl.constexpr,
    TRANS_B: gl.constexpr,
    NUM_BUFFERS: gl.constexpr,
):
    a_desc = tma.make_tensor_descriptor(
        a_ptr, [M, K], [stride_am, 1], [BLOCK_M, BLOCK_K], A_LAYOUT
    )
    b_desc = tma.make_tensor_descriptor(
        b_ptr,
        [N, K] if TRANS_B else [K, N],
        [stride_bk, 1],
        B_SHAPE,
        B_LAYOUT,
    )
    c_desc = tma.make_tensor_descriptor(
        c_ptr, [M, N], [stride_cm, 1], [BLOCK_M, BLOCK_N], C_LAYOUT
    )

    a_bufs = gl.allocate_shared_memory(
        DTYPE, [NUM_BUFFERS, BLOCK_M, BLOCK_K], A_LAYOUT
    )
    b_bufs = gl.allocate_shared_memory(DTYPE, [NUM_BUFFERS] + B_SHAPE, B_LAYOUT)

    pid_m = gl.program_id(0)
    pid_n = gl.program_id(1)
    off_m = pid_m * BLOCK_M
    off_n = pid_n * BLOCK_N

    tma_bars = gl.allocate_shared_memory(
        gl.int64, [NUM_BUFFERS, 1], mbarrier.MBarrierLayout()
    )
    mma_bars = gl.allocate_shared_memory(
        gl.int64, [NUM_BUFFERS, 1], mbarrier.MBarrierLayout()
    )
    for i in gl.static_range(NUM_BUFFERS):
        mbarrier.init(tma_bars.index(i), count=1)
        mbarrier.init(mma_bars.index(i), count=1)

    acc_tmem = allocate_tensor_memory(gl.float32, [BLOCK_M, BLOCK_N], TMEM_LAYOUT)
    idx = 0
    phase = 0
    use_acc = False
    for k in range(0, K, BLOCK_K):
        a = a_bufs.index(idx)
        b = b_bufs.index(idx)
        tma_bar = tma_bars.index(idx)
        mma_bar = mma_bars.index(idx)
        mbarrier.expect(
            tma_bar, a_desc.block_type.nbytes + b_desc.block_type.nbytes
        )
        tma.async_copy_global_to_shared(a_desc, [off_m, k], tma_bar, a)
        tma.async_copy_global_to_shared(
            b_desc, [off_n, k] if TRANS_B else [k, off_n], tma_bar, b
        )
        mbarrier.wait(tma_bar, phase=phase)

        if TRANS_B:
            b = b.permute((1, 0))
        tcgen05_mma(a, b, acc_tmem, use_acc=use_acc)
        tcgen05_commit(mma_bar)
        mbarrier.wait(mma_bar, phase=phase)
        use_acc = True

        idx += 1
        if idx == NUM_BUFFERS:
            idx = 0
            phase ^= 1

    for i in gl.static_range(NUM_BUFFERS):
        mbarrier.invalidate(tma_bars.index(i))
        mbarrier.invalidate(mma_bars.index(i))

    acc = acc_tmem.load(TMEM_REG)
    c_smem = gl.allocate_shared_memory(DTYPE, [BLOCK_M, BLOCK_N], C_LAYOUT)
    c_smem.store(acc.to(DTYPE))
    fence_async_shared()
    tma.async_copy_shared_to_global(c_desc, [off_m, off_n], c_smem)
    tma.store_wait(pendings=0)

# config = {"BLOCK_K": 128, "BLOCK_M": 128, "BLOCK_N": 256, "arch": "sm_100", "dtype": "fp16", "num_buffers": 3, "num_warps": 4, "trans_b": 1}
# arch = sm_100


// ===== COMPILED SASS (sm_100a) =====

	.target	sm_100a

	.elftype	@"ET_EXEC"


//--------------------- .note.nv.tkinfo           --------------------------
	.section	.note.nv.tkinfo,"",@"SHT_NOTE"
	.sectionflags	@"SHF_NOTE_NV_TKINFO"
	.tkinfo
        /*0018*/ 	.word	0x00000081
        /*0030*/ 	.string	""
        /*0030*/ 	.string	"ptxas-blackwell"
        /*0030*/ 	.string	"Cuda compilation tools, release 12.9, V12.9.86"
        /*0030*/ 	.string	"Build cuda_12.9.r12.9/compiler.36037853_0"
        /*0030*/ 	.string	"-v  -suppress-debug-info  -lineinfo  -arch sm_100a "



//--------------------- .note.nv.cuver            --------------------------
	.section	.note.nv.cuver,"",@"SHT_NOTE"
	.sectionflags	@"SHF_NOTE_NV_CUVER"
        /*0018*/ 	.short	0x0001
        /*001a*/ 	.short	0x0064
        /*001c*/ 	.short	0x0001
        /*001e*/ 	.short	0x0000
        /*0020*/ 	.short	0x0001
        /*0022*/ 	.short	0x0000


//--------------------- .nv.info                  --------------------------
	.section	.nv.info,"",@"SHT_CUDA_INFO"
	.align	4


	//----- nvinfo : EIATTR_REGCOUNT
	.align		4
        /*0000*/ 	.byte	0x04, 0x2f
        /*0002*/ 	.short	(.L_4 - .L_3)
	.align		4
.L_3:
        /*0004*/ 	.word	index@(gluon_tcgen05)
        /*0008*/ 	.word	0x000000aa


	//----- nvinfo : EIATTR_FRAME_SIZE
	.align		4
.L_4:
        /*000c*/ 	.byte	0x04, 0x11
        /*000e*/ 	.short	(.L_6 - .L_5)
	.align		4
.L_5:
        /*0010*/ 	.word	index@($__internal_2_$__cuda_sm10x_tcgen05_guardrail_trap_unallocated_columns_being_dealloced)
        /*0014*/ 	.word	0x00000000


	//----- nvinfo : EIATTR_FRAME_SIZE
	.align		4
.L_6:
        /*0018*/ 	.byte	0x04, 0x11
        /*001a*/ 	.short	(.L_8 - .L_7)
	.align		4
.L_7:
        /*001c*/ 	.word	index@($__internal_1_$__cuda_sm10x_tcgen05_guardrail_trap_phase_invalid_during_alloc)
        /*0020*/ 	.word	0x00000000


	//----- nvinfo : EIATTR_FRAME_SIZE
	.align		4
.L_8:
        /*0024*/ 	.byte	0x04, 0x11
        /*0026*/ 	.short	(.L_10 - .L_9)
	.align		4
.L_9:
        /*0028*/ 	.word	index@($__internal_0_$__cuda_sm10x_tcgen05_guardrail_trap_col_being_dealloced_not_returned_by_alloc)
        /*002c*/ 	.word	0x00000000


	//----- nvinfo : EIATTR_FRAME_SIZE
	.align		4
.L_10:
        /*0030*/ 	.byte	0x04, 0x11
        /*0032*/ 	.short	(.L_12 - .L_11)
	.align		4
.L_11:
        /*0034*/ 	.word	index@(gluon_tcgen05)
        /*0038*/ 	.word	0x00000000


	//----- nvinfo : EIATTR_MIN_STACK_SIZE
	.align		4
.L_12:
        /*003c*/ 	.byte	0x04, 0x12
        /*003e*/ 	.short	(.L_14 - .L_13)
	.align		4
.L_13:
        /*0040*/ 	.word	index@(gluon_tcgen05)
        /*0044*/ 	.word	0x00000000
.L_14:


//--------------------- .nv.info.gluon_tcgen05    --------------------------
	.section	.nv.info.gluon_tcgen05,"",@"SHT_CUDA_INFO"
	.sectionflags	@""
	.align	4


	//----- nvinfo : EIATTR_CUDA_API_VERSION
	.align		4
        /*0000*/ 	.byte	0x04, 0x37
        /*0002*/ 	.short	(.L_16 - .L_15)
.L_15:
        /*0004*/ 	.word	0x00000081


	//----- nvinfo : EIATTR_KPARAM_INFO
	.align		4
.L_16:
        /*0008*/ 	.byte	0x04, 0x17
        /*000a*/ 	.short	(.L_18 - .L_17)
.L_17:
        /*000c*/ 	.word	0x00000000
        /*0010*/ 	.short	0x000a
        /*0012*/ 	.short	0x0048
        /*0014*/ 	.byte	0x00, 0xf4, 0x21, 0x00


	//----- nvinfo : EIATTR_KPARAM_INFO
	.align		4
.L_18:
        /*0018*/ 	.byte	0x04, 0x17
        /*001a*/ 	.short	(.L_20 - .L_19)
.L_19:
        /*001c*/ 	.word	0x00000000
        /*0020*/ 	.short	0x0009
        /*0022*/ 	.short	0x0040
        /*0024*/ 	.byte	0x00, 0xf4, 0x21, 0x00


	//----- nvinfo : EIATTR_KPARAM_INFO
	.align		4
.L_20:
        /*0028*/ 	.byte	0x04, 0x17
        /*002a*/ 	.short	(.L_22 - .L_21)
.L_21:
        /*002c*/ 	.word	0x00000000
        /*0030*/ 	.short	0x0008
        /*0032*/ 	.short	0x0038
        /*0034*/ 	.byte	0x00, 0xf0, 0x21, 0x00


	//----- nvinfo : EIATTR_KPARAM_INFO
	.align		4
.L_22:
        /*0038*/ 	.byte	0x04, 0x17
        /*003a*/ 	.short	(.L_24 - .L_23)
.L_23:
        /*003c*/ 	.word	0x00000000
        /*0040*/ 	.short	0x0007
        /*0042*/ 	.short	0x0030
        /*0044*/ 	.byte	0x00, 0xf0, 0x21, 0x00


	//----- nvinfo : EIATTR_KPARAM_INFO
	.align		4
.L_24:
        /*0048*/ 	.byte	0x04, 0x17
        /*004a*/ 	.short	(.L_26 - .L_25)
.L_25:
        /*004c*/ 	.word	0x00000000
        /*0050*/ 	.short	0x0006
        /*0052*/ 	.short	0x0028
        /*0054*/ 	.byte	0x00, 0xf0, 0x21, 0x00


	//----- nvinfo : EIATTR_KPARAM_INFO
	.align		4
.L_26:
        /*0058*/ 	.byte	0x04, 0x17
        /*005a*/ 	.short	(.L_28 - .L_27)
.L_27:
        /*005c*/ 	.word	0x00000000
        /*0060*/ 	.short	0x0005
        /*0062*/ 	.short	0x0020
        /*0064*/ 	.byte	0x00, 0xf0, 0x11, 0x00


	//----- nvinfo : EIATTR_KPARAM_INFO
	.align		4
.L_28:
        /*0068*/ 	.byte	0x04, 0x17
        /*006a*/ 	.short	(.L_30 - .L_29)
.L_29:
        /*006c*/ 	.word	0x00000000
        /*0070*/ 	.short	0x0004
        /*0072*/ 	.short	0x001c
        /*0074*/ 	.byte	0x00, 0xf0, 0x11, 0x00


	//----- nvinfo : EIATTR_KPARAM_INFO
	.align		4
.L_30:
        /*0078*/ 	.byte	0x04, 0x17
        /*007a*/ 	.short	(.L_32 - .L_31)
.L_31:
        /*007c*/ 	.word	0x00000000
        /*0080*/ 	.short	0x0003
        /*0082*/ 	.short	0x0018
        /*0084*/ 	.byte	0x00, 0xf0, 0x11, 0x00


	//----- nvinfo : EIATTR_KPARAM_INFO
	.align		4
.L_32:
        /*0088*/ 	.byte	0x04, 0x17
        /*008a*/ 	.short	(.L_34 - .L_33)
.L_33:
        /*008c*/ 	.word	0x00000000
        /*0090*/ 	.short	0x0002
        /*0092*/ 	.short	0x0010
        /*0094*/ 	.byte	0x00, 0xf4, 0x21, 0x00


	//----- nvinfo : EIATTR_KPARAM_INFO
	.align		4
.L_34:
        /*0098*/ 	.byte	0x04, 0x17
        /*009a*/ 	.short	(.L_36 - .L_35)
.L_35:
        /*009c*/ 	.word	0x00000000
        /*00a0*/ 	.short	0x0001
        /*00a2*/ 	.short	0x0008
        /*00a4*/ 	.byte	0x00, 0xf4, 0x21, 0x00


	//----- nvinfo : EIATTR_KPARAM_INFO
	.align		4
.L_36:
        /*00a8*/ 	.byte	0x04, 0x17
        /*00aa*/ 	.short	(.L_38 - .L_37)
.L_37:
        /*00ac*/ 	.word	0x00000000
        /*00b0*/ 	.short	0x0000
        /*00b2*/ 	.short	0x0000
        /*00b4*/ 	.byte	0x00, 0xf4, 0x21, 0x00


	//----- nvinfo : EIATTR_AT_ENTRY_FRAGMENTS
	.align		4
.L_38:
        /*00b8*/ 	.byte	0x04, 0x4f
        /*00ba*/ 	.short	(.L_40 - .L_39)


	//   ....[0]....
.L_39:
        /*00bc*/ 	.word	0x00000004


	//----- nvinfo : EIATTR_RESERVED_SMEM_USED
	.align		4
.L_40:
        /*00c0*/ 	.byte	0x01, 0x41
	.zero		2


	//----- nvinfo : EIATTR_SPARSE_MMA_MASK
	.align		4
        /*00c4*/ 	.byte	0x03, 0x50
        /*00c6*/ 	.short	0x0000


	//----- nvinfo : EIATTR_TCGEN05_1CTA_USED
	.align		4
        /*00c8*/ 	.byte	0x01, 0x51
	.zero		2


	//----- nvinfo : EIATTR_MAXREG_COUNT
	.align		4
        /*00cc*/ 	.byte	0x03, 0x1b
        /*00ce*/ 	.short	0x00ff


	//----- nvinfo : EIATTR_NUM_BARRIERS
	.align		4
        /*00d0*/ 	.byte	0x02, 0x4c
        /*00d2*/ 	.byte	0x01
	.zero		1


	//----- nvinfo : EIATTR_INT_WARP_WIDE_INSTR_OFFSETS
	.align		4
        /*00d4*/ 	.byte	0x04, 0x31
        /*00d6*/ 	.short	(.L_42 - .L_41)


	//   ....[0]....
.L_41:
        /*00d8*/ 	.word	0x00001750


	//   ....[1]....
        /*00dc*/ 	.word	0x00001770


	//   ....[2]....
        /*00e0*/ 	.word	0x000017f0


	//   ....[3]....
        /*00e4*/ 	.word	0x00001b00


	//   ....[4]....
        /*00e8*/ 	.word	0x00001b10


	//   ....[5]....
        /*00ec*/ 	.word	0x00001b60


	//   ....[6]....
        /*00f0*/ 	.word	0x00001b70


	//   ....[7]....
        /*00f4*/ 	.word	0x00001f90


	//   ....[8]....
        /*00f8*/ 	.word	0x00001fa0


	//   ....[9]....
        /*00fc*/ 	.word	0x00002120


	//   ....[10]....
        /*0100*/ 	.word	0x00002170


	//   ....[11]....
        /*0104*/ 	.word	0x000021a0


	//   ....[12]....
        /*0108*/ 	.word	0x000021d0


	//   ....[13]....
        /*010c*/ 	.word	0x00002690


	//   ....[14]....
        /*0110*/ 	.word	0x000026a0


	//   ....[15]....
        /*0114*/ 	.word	0x00003610


	//   ....[16]....
        /*0118*/ 	.word	0x00003660


	//----- nvinfo : EIATTR_COOP_GROUP_MASK_REGIDS
	.align		4
.L_42:
        /*011c*/ 	.byte	0x04, 0x29
        /*011e*/ 	.short	(.L_44 - .L_43)


	//   ....[0]....
.L_43:
        /*0120*/ 	.word	0xffffffff


	//   ....[1]....
        /*0124*/ 	.word	0xffffffff


	//   ....[2]....
        /*0128*/ 	.word	0xffffffff


	//   ....[3]....
        /*012c*/ 	.word	0xffffffff


	//   ....[4]....
        /*0130*/ 	.word	0xffffffff


	//   ....[5]....
        /*0134*/ 	.word	0xffffffff


	//   ....[6]....
        /*0138*/ 	.word	0xffffffff


	//   ....[7]....
        /*013c*/ 	.word	0xffffffff


	//   ....[8]....
        /*0140*/ 	.word	0xffffffff


	//   ....[9]....
        /*0144*/ 	.word	0xffffffff


	//----- nvinfo : EIATTR_COOP_GROUP_INSTR_OFFSETS
	.align		4
.L_44:
        /*0148*/ 	.byte	0x04, 0x28
        /*014a*/ 	.short	(.L_46 - .L_45)


	//   ....[0]....
.L_45:
        /*014c*/ 	.word	0x00000050


	//   ....[1]....
        /*0150*/ 	.word	0x00000310


	//   ....[2]....
        /*0154*/ 	.word	0x00000500


	//   ....[3]....
        /*0158*/ 	.word	0x000009a0


	//   ....[4]....
        /*015c*/ 	.word	0x00000ae0


	//   ....[5]....
        /*0160*/ 	.word	0x00000fe0


	//   ....[6]....
        /*0164*/ 	.word	0x00001120


	//   ....[7]....
        /*0168*/ 	.word	0x00001610


	//   ....[8]....
        /*016c*/ 	.word	0x000034a0


	//   ....[9]....
        /*0170*/ 	.word	0x00003710


	//----- nvinfo : EIATTR_VRC_CTA_INIT_COUNT
	.align		4
.L_46:
        /*0174*/ 	.byte	0x02, 0x4a
        /*0176*/ 	.byte	0x80
	.zero		1


	//----- nvinfo : EIATTR_MBARRIER_INSTR_OFFSETS
	.align		4
        /*0178*/ 	.byte	0x04, 0x39
        /*017a*/ 	.short	(.L_48 - .L_47)


	//   ....[0]....
.L_47:
        /*017c*/ 	.word	0x00001810
        /*0180*/ 	.word	0x000000ff
        /*0184*/ 	.word	0x00048000
        /*0188*/ 	.short	0x0100
        /*018a*/ 	.byte	0x0b
	.zero		1


	//   ....[1]....
        /*018c*/ 	.word	0x00001820
        /*0190*/ 	.word	0x000000ff
        /*0194*/ 	.word	0x00048020
        /*0198*/ 	.short	0x0100
        /*019a*/ 	.byte	0x0b
	.zero		1


	//   ....[2]....
        /*019c*/ 	.word	0x000018d0
        /*01a0*/ 	.word	0x000000ff
        /*01a4*/ 	.word	0x00048008
        /*01a8*/ 	.short	0x0100
        /*01aa*/ 	.byte	0x0b
	.zero		1


	//   ....[3]....
        /*01ac*/ 	.word	0x000018e0
        /*01b0*/ 	.word	0x000000ff
        /*01b4*/ 	.word	0x00048028
        /*01b8*/ 	.short	0x0100
        /*01ba*/ 	.byte	0x0b
	.zero		1


	//   ....[4]....
        /*01bc*/ 	.word	0x000019f0
        /*01c0*/ 	.word	0x000000ff
        /*01c4*/ 	.word	0x00048010
        /*01c8*/ 	.short	0x0100
        /*01ca*/ 	.byte	0x0b
	.zero		1


	//   ....[5]....
        /*01cc*/ 	.word	0x00001a00
        /*01d0*/ 	.word	0x000000ff
        /*01d4*/ 	.word	0x00048030
        /*01d8*/ 	.short	0x0100
        /*01da*/ 	.byte	0x0b
	.zero		1


	//   ....[6]....
        /*01dc*/ 	.word	0x00001c00
        /*01e0*/ 	.word	0x000000ff
        /*01e4*/ 	.word	0x00048000
        /*01e8*/ 	.short	0x010a
        /*01ea*/ 	.byte	0x0b
	.zero		1


	//   ....[7]....
        /*01ec*/ 	.word	0x00001ff0
        /*01f0*/ 	.word	0x000000ff
        /*01f4*/ 	.word	0x00048020
        /*01f8*/ 	.short	0x010a
        /*01fa*/ 	.byte	0x0b
	.zero		1


	//   ....[8]....
        /*01fc*/ 	.word	0x00002250
        /*0200*/ 	.word	0x000000ff
        /*0204*/ 	.word	0x00048000
        /*0208*/ 	.short	0x010a
        /*020a*/ 	.byte	0x2a
	.zero		1


	//   ....[9]....
        /*020c*/ 	.word	0x000026e0
        /*0210*/ 	.word	0x000000ff
        /*0214*/ 	.word	0x00048020
        /*0218*/ 	.short	0x010a
        /*021a*/ 	.byte	0x2a
	.zero		1


	//   ....[10]....
        /*021c*/ 	.word	0x000027b0
        /*0220*/ 	.word	0x000000ff
        /*0224*/ 	.word	0x00048000
        /*0228*/ 	.short	0x0108
        /*022a*/ 	.byte	0x0b
	.zero		1


	//   ....[11]....
        /*022c*/ 	.word	0x000027c0
        /*0230*/ 	.word	0x000000ff
        /*0234*/ 	.word	0x00048020
        /*0238*/ 	.short	0x0108
        /*023a*/ 	.byte	0x0b
	.zero		1


	//   ....[12]....
        /*023c*/ 	.word	0x00002810
        /*0240*/ 	.word	0x000000ff
        /*0244*/ 	.word	0x00048008
        /*0248*/ 	.short	0x0108
        /*024a*/ 	.byte	0x0b
	.zero		1


	//   ....[13]....
        /*024c*/ 	.word	0x00002820
        /*0250*/ 	.word	0x000000ff
        /*0254*/ 	.word	0x00048028
        /*0258*/ 	.short	0x0108
        /*025a*/ 	.byte	0x0b
	.zero		1


	//   ....[14]....
        /*025c*/ 	.word	0x00002870
        /*0260*/ 	.word	0x000000ff
        /*0264*/ 	.word	0x00048010
        /*0268*/ 	.short	0x0108
        /*026a*/ 	.byte	0x0b
	.zero		1


	//   ....[15]....
        /*026c*/ 	.word	0x00002880
        /*0270*/ 	.word	0x000000ff
        /*0274*/ 	.word	0x00048030
        /*0278*/ 	.short	0x0108
        /*027a*/ 	.byte	0x0b
	.zero		1


	//   ....[16]....
        /*027c*/ 	.word	0x00003730
        /*0280*/ 	.word	0x000000ff
        /*0284*/ 	.word	0x00048000
        /*0288*/ 	.short	0x010a
        /*028a*/ 	.byte	0x0b
	.zero		1


	//   ....[17]....
        /*028c*/ 	.word	0x00003760
        /*0290*/ 	.word	0x000000ff
        /*0294*/ 	.word	0x00048020
        /*0298*/ 	.short	0x010a
        /*029a*/ 	.byte	0x0b
	.zero		1


	//   ....[18]....
        /*029c*/ 	.word	0x00003790
        /*02a0*/ 	.word	0x000000ff
        /*02a4*/ 	.word	0x00048000
        /*02a8*/ 	.short	0x010a
        /*02aa*/ 	.byte	0x2a
	.zero		1


	//   ....[19]....
        /*02ac*/ 	.word	0x000037c0
        /*02b0*/ 	.word	0x000000ff
        /*02b4*/ 	.word	0x00048020
        /*02b8*/ 	.short	0x010a
        /*02ba*/ 	.byte	0x2a
	.zero		1


	//----- nvinfo : EIATTR_NUM_MBARRIERS
	.align		4
.L_48:
        /*02bc*/ 	.byte	0x03, 0x38
        /*02be*/ 	.short	0x0006


	//----- nvinfo : EIATTR_EXIT_INSTR_OFFSETS
	.align		4
        /*02c0*/ 	.byte	0x04, 0x1c
        /*02c2*/ 	.short	(.L_50 - .L_49)


	//   ....[0]....
.L_49:
        /*02c4*/ 	.word	0x00003720


	//----- nvinfo : EIATTR_REQNTID
	.align		4
.L_50:
        /*02c8*/ 	.byte	0x04, 0x10
        /*02ca*/ 	.short	(.L_52 - .L_51)
.L_51:
        /*02cc*/ 	.word	0x00000080
        /*02d0*/ 	.word	0x00000001
        /*02d4*/ 	.word	0x00000001


	//----- nvinfo : EIATTR_CRS_STACK_SIZE
	.align		4
.L_52:
        /*02d8*/ 	.byte	0x04, 0x1e
        /*02da*/ 	.short	(.L_54 - .L_53)
.L_53:
        /*02dc*/ 	.word	0x00000000


	//----- nvinfo : EIATTR_CBANK_PARAM_SIZE
	.align		4
.L_54:
        /*02e0*/ 	.byte	0x03, 0x19
        /*02e2*/ 	.short	0x0050


	//----- nvinfo : EIATTR_PARAM_CBANK
	.align		4
        /*02e4*/ 	.byte	0x04, 0x0a
        /*02e6*/ 	.short	(.L_56 - .L_55)
	.align		4
.L_55:
        /*02e8*/ 	.word	index@(.nv.constant0.gluon_tcgen05)
        /*02ec*/ 	.short	0x0380
        /*02ee*/ 	.short	0x0050


	//----- nvinfo : EIATTR_SW_WAR
	.align		4
.L_56:
        /*02f0*/ 	.byte	0x04, 0x36
        /*02f2*/ 	.short	(.L_58 - .L_57)
.L_57:
        /*02f4*/ 	.word	0x00000008
.L_58:


//--------------------- .nv.compat                --------------------------
	.section	.nv.compat,"",@"SHT_CUDA_COMPAT_INFO"
	.align	4
        /*0000*/ 	.byte	0x02, 0x02, 0x02, 0x00, 0x02, 0x05, 0x05, 0x00, 0x02, 0x03, 0x03, 0x00, 0x02, 0x06, 0x01, 0x00


//--------------------- .nv.callgraph             --------------------------
	.section	.nv.callgraph,"",@"SHT_CUDA_CALLGRAPH"
	.align	4
	.sectionentsize	8
	.align		4
        /*0000*/ 	.word	0x00000000
	.align		4
        /*0004*/ 	.word	0xffffffff
	.align		4
        /*0008*/ 	.word	0x00000000
	.align		4
        /*000c*/ 	.word	0xfffffffe
	.align		4
        /*0010*/ 	.word	0x00000000
	.align		4
        /*0014*/ 	.word	0xfffffffd
	.align		4
        /*0018*/ 	.word	0x00000000
	.align		4
        /*001c*/ 	.word	0xfffffffc


//--------------------- .text.gluon_tcgen05       --------------------------
	.section	.text.gluon_tcgen05,"ax",@progbits
	.align	128
        .global         gluon_tcgen05
        .type           gluon_tcgen05,@function
        .size           gluon_tcgen05,(.L_x_81 - gluon_tcgen05)
        .other          gluon_tcgen05,@"STO_CUDA_ENTRY STV_DEFAULT"
gluon_tcgen05:
.text.gluon_tcgen05:
[----:B------:R-:W1:Y:S01]  /*0000*/  LDC R1, c[0x0][0x37c] ;  /* 0x0000df00ff017b82 */ /* 0x000e620000000800 */
[----:B------:R-:W2:Y:S02]  /*0010*/  S2R R0, SR_TID.X ;  /* 0x0000000000007919 */ /* 0x000ea40000002100 */
[----:B--2---:R-:W-:-:S13]  /*0020*/  ISETP.GE.U32.AND P2, PT, R0, 0x20, PT ;  /* 0x000000200000780c */ /* 0x004fda0003f46070 */
[----:B------:R-:W-:Y:S05]  /*0030*/  @P2 BRA `(.L_x_0) ;  /* 0x0000000000b82947 */ /* 0x000fea0003800000 */
[----:B------:R-:W2:Y:S01]  /*0040*/  S2UR UR6, SR_CgaCtaId ;  /* 0x00000000000679c3 */ /* 0x000ea20000008800 */
[----:B------:R-:W-:Y:S01]  /*0050*/  NOP ;  /* 0x0000000000007918 */ /* 0x000fe20000000000 */
[----:B------:R-:W-:Y:S02]  /*0060*/  UMOV UR4, 0x40 ;  /* 0x0000004000047882 */ /* 0x000fe40000000000 */
[----:B--2---:R-:W-:-:S09]  /*0070*/  ULEA UR4, UR6, UR4, 0x18 ;  /* 0x0000000406047291 */ /* 0x004fd2000f8ec0ff */
[----:B------:R-:W2:Y:S01]  /*0080*/  LDS.U8 R2, [UR4] ;  /* 0x00000004ff027984 */ /* 0x000ea20008000000 */
[----:B------:R-:W-:Y:S02]  /*0090*/  UMOV UR4, 0x400 ;  /* 0x0000040000047882 */ /* 0x000fe40000000000 */
[----:B------:R-:W-:Y:S01]  /*00a0*/  ULEA UR4, UR6, UR4, 0x18 ;  /* 0x0000000406047291 */ /* 0x000fe2000f8ec0ff */
[----:B--2---:R-:W-:-:S13]  /*00b0*/  ISETP.NE.AND P0, PT, R2, RZ, PT ;  /* 0x000000ff0200720c */ /* 0x004fda0003f05270 */
[----:B------:R-:W-:Y:S05]  /*00c0*/  @P0 BRA `(.L_x_1) ;  /* 0x00000000007c0947 */ /* 0x000fea0003800000 */
[----:B------:R-:W-:-:S13]  /*00d0*/  ELECT P0, URZ, PT ;  /* 0x0000000000ff782f */ /* 0x000fda0003800000 */
[----:B------:R-:W-:Y:S05]  /*00e0*/  @!P0 BRA `(.L_x_2) ;  /* 0x0000000000848947 */ /* 0x000fea0003800000 */
[----:B------:R-:W-:Y:S01]  /*00f0*/  UMOV UR5, 0x8 ;  /* 0x0000000800057882 */ /* 0x000fe20000000000 */
[----:B------:R-:W-:Y:S02]  /*0100*/  IMAD.MOV.U32 R5, RZ, RZ, 0x1 ;  /* 0x00000001ff057424 */ /* 0x000fe400078e00ff */
[----:B------:R-:W-:Y:S02]  /*0110*/  IMAD.MOV.U32 R3, RZ, RZ, 0xff ;  /* 0x000000ffff037424 */ /* 0x000fe400078e00ff */
[----:B------:R-:W-:Y:S04]  /*0120*/  DEPBAR.LE SB2, 0x36 ;  /* 0x0000ad800000791a */ /* 0x000fe80000000000 */
[----:B------:R-:W2:Y:S02]  /*0130*/  UTCATOMSWS.FIND_AND_SET.ALIGN UP0, UR5, UR5 ;  /* 0x00000005000575e3 */ /* 0x000ea40008000800 */
[----:B--2---:R-:W-:-:S04]  /*0140*/  PLOP3.LUT P0, PT, PT, PT, UP0, 0x80, 0x8 ;  /* 0x000000000008781c */ /* 0x004fc80003f0f008 */
[----:B------:R-:W-:-:S04]  /*0150*/  SEL R2, RZ, 0xffffffff, !P0 ;  /* 0xffffffffff027807 */ /* 0x000fc80004000000 */
[----:B------:R-:W-:Y:S01]  /*0160*/  ISETP.NE.AND P0, PT, R2, RZ, PT ;  /* 0x000000ff0200720c */ /* 0x000fe20003f05270 */
[----:B------:R-:W-:-:S12]  /*0170*/  IMAD.U32 R2, RZ, RZ, UR5 ;  /* 0x00000005ff027e24 */ /* 0x000fd8000f8e00ff */
[----:B------:R-:W-:Y:S05]  /*0180*/  @P0 BRA `(.L_x_3) ;  /* 0x0000000000240947 */ /* 0x000fea0003800000 */
.L_x_4:
[----:B------:R-:W-:Y:S05]  /*0190*/  NANOSLEEP 0x64 ;  /* 0x000000640000795d */ /* 0x000fea0003800000 */
[----:B------:R-:W-:-:S05]  /*01a0*/  UMOV UR5, 0x8 ;  /* 0x0000000800057882 */ /* 0x000fca0000000000 */
[----:B------:R-:W-:Y:S04]  /*01b0*/  DEPBAR.LE SB2, 0x36 ;  /* 0x0000ad800000791a */ /* 0x000fe80000000000 */
[----:B------:R-:W2:Y:S02]  /*01c0*/  UTCATOMSWS.FIND_AND_SET.ALIGN UP0, UR5, UR5 ;  /* 0x00000005000575e3 */ /* 0x000ea40008000800 */
[----:B--2---:R-:W-:-:S04]  /*01d0*/  PLOP3.LUT P0, PT, PT, PT, UP0, 0x80, 0x8 ;  /* 0x000000000008781c */ /* 0x004fc80003f0f008 */
[----:B------:R-:W-:-:S04]  /*01e0*/  SEL R2, RZ, 0xffffffff, !P0 ;  /* 0xffffffffff027807 */ /* 0x000fc80004000000 */
[----:B------:R-:W-:Y:S01]  /*01f0*/  ISETP.NE.AND P0, PT, R2, RZ, PT ;  /* 0x000000ff0200720c */ /* 0x000fe20003f05270 */
[----:B------:R-:W-:-:S12]  /*0200*/  IMAD.U32 R2, RZ, RZ, UR5 ;  /* 0x00000005ff027e24 */ /* 0x000fd8000f8e00ff */
[----:B------:R-:W-:Y:S05]  /*0210*/  @!P0 BRA `(.L_x_4) ;  /* 0xfffffffc00dc8947 */ /* 0x000fea000383ffff */
.L_x_3:
[C---:B------:R-:W-:Y:S01]  /*0220*/  VIADD R4, R2.reuse, 0x10 ;  /* 0x0000001002047836 */ /* 0x040fe20000000000 */
[----:B------:R-:W-:Y:S01]  /*0230*/  UMOV UR5, 0x50 ;  /* 0x0000005000057882 */ /* 0x000fe20000000000 */
[----:B------:R-:W-:Y:S01]  /*0240*/  SHF.L.U32 R3, R3, R2, RZ ;  /* 0x0000000203037219 */ /* 0x000fe200000006ff */
[----:B------:R-:W-:Y:S01]  /*0250*/  ULEA UR5, UR6, UR5, 0x18 ;  /* 0x0000000506057291 */ /* 0x000fe2000f8ec0ff */
[----:B------:R-:W-:Y:S01]  /*0260*/  IMAD.SHL.U32 R2, R2, 0x20, RZ ;  /* 0x0000002002027824 */ /* 0x000fe200078e00ff */
[----:B------:R-:W-:-:S04]  /*0270*/  SHF.L.U32 R4, R5, R4, RZ ;  /* 0x0000000405047219 */ /* 0x000fc800000006ff */
[----:B------:R-:W-:-:S05]  /*0280*/  LOP3.LUT R3, R4, R3, RZ, 0xfc, !PT ;  /* 0x0000000304037212 */ /* 0x000fca00078efcff */
[----:B------:R2:W-:Y:S04]  /*0290*/  ATOMS.OR RZ, [UR5], R3 ;  /* 0x00000003ffff798c */ /* 0x0005e8000b000005 */
[----:B------:R2:W-:Y:S01]  /*02a0*/  STS [UR4], R2 ;  /* 0x00000002ff007988 */ /* 0x0005e20008000804 */
[----:B------:R-:W-:Y:S05]  /*02b0*/  BRA `(.L_x_2) ;  /* 0x0000000000107947 */ /* 0x000fea0003800000 */
.L_x_1:
[----:B------:R-:W-:Y:S01]  /*02c0*/  IMAD.MOV.U32 R3, RZ, RZ, -0x1 ;  /* 0xffffffffff037424 */ /* 0x000fe200078e00ff */
[----:B------:R-:W-:-:S04]  /*02d0*/  MOV R2, 0x300 ;  /* 0x0000030000027802 */ /* 0x000fc80000000f00 */
[----:B------:R2:W-:Y:S03]  /*02e0*/  STS [UR4], R3 ;  /* 0x00000003ff007988 */ /* 0x0005e60008000804 */
[----:B-12---:R-:W-:Y:S05]  /*02f0*/  CALL.REL.NOINC `($__internal_1_$__cuda_sm10x_tcgen05_guardrail_trap_phase_invalid_during_alloc) ;  /* 0x0000003400487944 */ /* 0x006fea0003c00000 */
.L_x_2:
[----:B------:R-:W-:Y:S05]  /*0300*/  WARPSYNC.ALL ;  /* 0x0000000000007948 */ /* 0x000fea0003800000 */
[----:B------:R-:W-:Y:S01]  /*0310*/  NOP ;  /* 0x0000000000007918 */ /* 0x000fe20000000000 */
.L_x_0:
[----:B------:R-:W3:Y:S08]  /*0320*/  S2UR UR4, SR_CgaCtaId ;  /* 0x00000000000479c3 */ /* 0x000ef00000008800 */
[----:B------:R-:W-:Y:S01]  /*0330*/  BAR.SYNC.DEFER_BLOCKING 0x0 ;  /* 0x0000000000007b1d */ /* 0x000fe20000010000 */
[----:B------:R-:W-:-:S05]  /*0340*/  LOP3.LUT R10, R0, 0x7f, RZ, 0xc0, !PT ;  /* 0x0000007f000a7812 */ /* 0x000fca00078ec0ff */
[----:B------:R-:W-:Y:S02]  /*0350*/  UMOV UR11, 0x400 ;  /* 0x00000400000b7882 */ /* 0x000fe40000000000 */
[----:B------:R-:W4:Y:S08]  /*0360*/  LDC R4, c[0x0][0x398] ;  /* 0x0000e600ff047b82 */ /* 0x000f300000000800 */
[----:B------:R-:W5:Y:S01]  /*0370*/  LDC R13, c[0x0][0x3a0] ;  /* 0x0000e800ff0d7b82 */ /* 0x000f620000000800 */
[----:B---3--:R-:W-:-:S07]  /*0380*/  ULEA UR11, UR4, UR11, 0x18 ;  /* 0x0000000b040b7291 */ /* 0x008fce000f8ec0ff */
[----:B------:R-:W3:Y:S02]  /*0390*/  S2UR UR7, SR_CTAID.Y ;  /* 0x00000000000779c3 */ /* 0x000ee40000002600 */
[----:B--2---:R-:W2:Y:S06]  /*03a0*/  LDS R3, [UR11] ;  /* 0x0000000bff037984 */ /* 0x004eac0008000800 */
[----:B------:R-:W-:Y:S06]  /*03b0*/  BAR.SYNC.DEFER_BLOCKING 0x0 ;  /* 0x0000000000007b1d */ /* 0x000fec0000010000 */
[----:B------:R-:W-:Y:S05]  /*03c0*/  @P2 BRA `(.L_x_5) ;  /* 0x0000000000182947 */ /* 0x000fea0003800000 */
[----:B------:R-:W-:Y:S01]  /*03d0*/  ELECT P0, URZ, PT ;  /* 0x0000000000ff782f */ /* 0x000fe20003800000 */
[----:B------:R-:W-:Y:S01]  /*03e0*/  IMAD.MOV.U32 R2, RZ, RZ, 0x1 ;  /* 0x00000001ff027424 */ /* 0x000fe200078e00ff */
[----:B------:R-:W-:Y:S01]  /*03f0*/  UMOV UR5, 0x40 ;  /* 0x0000004000057882 */ /* 0x000fe20000000000 */
[----:B------:R-:W-:Y:S01]  /*0400*/  UVIRTCOUNT.DEALLOC.SMPOOL 0x80 ;  /* 0x000000800000784c */ /* 0x000fe20000000000 */
[----:B------:R-:W-:-:S09]  /*0410*/  ULEA UR5, UR4, UR5, 0x18 ;  /* 0x0000000504057291 */ /* 0x000fd2000f8ec0ff */
[----:B------:R5:W-:Y:S03]  /*0420*/  @P0 STS.U8 [UR5], R2 ;  /* 0x00000002ff000988 */ /* 0x000be60008000005 */
.L_x_5:
[----:B------:R-:W5:Y:S01]  /*0430*/  S2UR UR4, SR_CTAID.Z ;  /* 0x00000000000479c3 */ /* 0x000f620000002700 */
[----:B------:R-:W4:Y:S01]  /*0440*/  LDCU UR5, c[0x0][0x370] ;  /* 0x00006e00ff0577ac */ /* 0x000f220008000800 */
[----:B------:R-:W-:Y:S01]  /*0450*/  ISETP.GE.U32.AND P0, PT, R10, 0x20, PT ;  /* 0x000000200a00780c */ /* 0x000fe20003f06070 */
[----:B----4-:R-:W-:Y:S01]  /*0460*/  VIADD R4, R4, 0xffffffff ;  /* 0xffffffff04047836 */ /* 0x010fe20000000000 */
[C---:B------:R-:W-:Y:S01]  /*0470*/  ISETP.NE.U32.AND P3, PT, R10.reuse, RZ, PT ;  /* 0x000000ff0a00720c */ /* 0x040fe20003f65070 */
[----:B------:R-:W5:Y:S01]  /*0480*/  LDCU UR6, c[0x0][0x374] ;  /* 0x00006e80ff0677ac */ /* 0x000f620008000800 */
[----:B------:R-:W-:Y:S01]  /*0490*/  LEA R11, R10, UR11, 0x2 ;  /* 0x0000000b0a0b7c11 */ /* 0x000fe2000f8e10ff */
[----:B-----5:R-:W-:Y:S01]  /*04a0*/  VIADD R12, R13, 0xffffffff ;  /* 0xffffffff0d0c7836 */ /* 0x020fe20000000000 */
[----:B------:R-:W4:Y:S01]  /*04b0*/  S2UR UR15, SR_CTAID.X ;  /* 0x00000000000f79c3 */ /* 0x000f220000002500 */
[----:B------:R-:W5:Y:S01]  /*04c0*/  LDCU.64 UR12, c[0x0][0x3c0] ;  /* 0x00007800ff0c77ac */ /* 0x000f620008000a00 */
[----:B--2---:R-:W-:Y:S01]  /*04d0*/  R2UR UR10, R3 ;  /* 0x00000000030a72ca */ /* 0x004fe200000e0000 */
[----:B------:R-:W-:Y:S04]  /*04e0*/  BSSY.RECONVERGENT B0, `(.L_x_6) ;  /* 0x0000011000007945 */ /* 0x000fe80003800200 */
[----:B------:R2:W-:Y:S01]  /*04f0*/  @!P0 STS [R11], RZ ;  /* 0x000000ff0b008388 */ /* 0x0005e20000000800 */
[----:B------:R-:W-:-:S03]  /*0500*/  NOP ;  /* 0x0000000000007918 */ /* 0x000fc60000000000 */
[----:B------:R2:W-:Y:S01]  /*0510*/  @!P3 STS [UR11+0x24], R4 ;  /* 0x00002404ff00b988 */ /* 0x0005e2000800080b */
[----:B---3--:R-:W-:-:S03]  /*0520*/  UIMAD UR4, UR4, UR6, UR7 ;  /* 0x00000006040472a4 */ /* 0x008fc6000f8e0207 */
[----:B------:R2:W-:Y:S01]  /*0530*/  @!P3 STS [UR11+0x20], R12 ;  /* 0x0000200cff00b988 */ /* 0x0005e2000800080b */
[----:B----4-:R-:W-:-:S04]  /*0540*/  UIMAD UR4, UR4, UR5, UR15 ;  /* 0x00000005040472a4 */ /* 0x010fc8000f8e020f */
[----:B------:R-:W-:-:S04]  /*0550*/  UIMAD UR4, UR4, 0x180, URZ ;  /* 0x00000180040478a4 */ /* 0x000fc8000f8e02ff */
[----:B-----5:R-:W-:-:S04]  /*0560*/  UIADD3 UR8, UP0, UPT, UR4, UR12, URZ ;  /* 0x0000000c04087290 */ /* 0x020fc8000ff1e0ff */
[----:B------:R-:W-:Y:S01]  /*0570*/  ULEA.HI.X.SX32 UR9, UR4, UR13, 0x1, UP0 ;  /* 0x0000000d04097291 */ /* 0x000fe200080f0eff */
[----:B--2---:R-:W-:Y:S11]  /*0580*/  @P3 BRA `(.L_x_7) ;  /* 0x0000000000183947 */ /* 0x004ff60003800000 */
[----:B------:R-:W2:Y:S01]  /*0590*/  LDS R2, [UR11+0x8] ;  /* 0x0000080bff027984 */ /* 0x000ea20008000800 */
[----:B------:R-:W3:Y:S01]  /*05a0*/  LDC.64 R6, c[0x0][0x380] ;  /* 0x0000e000ff067b82 */ /* 0x000ee20000000a00 */
[----:B------:R-:W-:Y:S02]  /*05b0*/  IMAD.MOV.U32 R3, RZ, RZ, 0x70 ;  /* 0x00000070ff037424 */ /* 0x000fe400078e00ff */
[----:B---3--:R3:W-:Y:S03]  /*05c0*/  STS.64 [UR11], R6 ;  /* 0x00000006ff007988 */ /* 0x0087e60008000a0b */
[----:B--2---:R-:W-:-:S05]  /*05d0*/  LOP3.LUT R2, R2, 0x10, R3, 0xd8, !PT ;  /* 0x0000001002027812 */ /* 0x004fca00078ed803 */
[----:B------:R3:W-:Y:S02]  /*05e0*/  STS [UR11+0x8], R2 ;  /* 0x00000802ff007988 */ /* 0x0007e4000800080b */
.L_x_7:
[----:B------:R-:W-:Y:S05]  /*05f0*/  BSYNC.RECONVERGENT B0 ;  /* 0x0000000000007941 */ /* 0x000fea0003800200 */
.L_x_6:
[----:B------:R-:W-:Y:S04]  /*0600*/  BSSY.RECONVERGENT B0, `(.L_x_8) ;  /* 0x000000a000007945 */ /* 0x000fe80003800200 */
[----:B------:R-:W-:Y:S05]  /*0610*/  @P3 BRA `(.L_x_9) ;  /* 0x0000000000203947 */ /* 0x000fea0003800000 */
[----:B---3--:R-:W2:Y:S01]  /*0620*/  LDS R2, [UR11+0x34] ;  /* 0x0000340bff027984 */ /* 0x008ea20008000800 */
[----:B------:R-:W-:Y:S02]  /*0630*/  IMAD.MOV.U32 R3, RZ, RZ, 0x3f000000 ;  /* 0x3f000000ff037424 */ /* 0x000fe400078e00ff */
[----:B------:R-:W-:Y:S01]  /*0640*/  @!P3 IMAD.MOV.U32 R5, RZ, RZ, 0x7f ;  /* 0x0000007fff05b424 */ /* 0x000fe200078e00ff */
[----:B------:R-:W3:Y:S02]  /*0650*/  @!P3 LDS R6, [UR11+0x38] ;  /* 0x0000380bff06b984 */ /* 0x000ee40008000800 */
[----:B--2---:R-:W-:Y:S02]  /*0660*/  LOP3.LUT R2, R2, 0xff000000, R3, 0xb8, !PT ;  /* 0xff00000002027812 */ /* 0x004fe400078eb803 */
[----:B---3--:R-:W-:-:S03]  /*0670*/  @!P3 LOP3.LUT R3, R6, 0xff, R5, 0xb8, !PT ;  /* 0x000000ff0603b812 */ /* 0x008fc600078eb805 */
[----:B------:R2:W-:Y:S04]  /*0680*/  STS [UR11+0x34], R2 ;  /* 0x00003402ff007988 */ /* 0x0005e8000800080b */
[----:B------:R2:W-:Y:S02]  /*0690*/  @!P3 STS [UR11+0x38], R3 ;  /* 0x00003803ff00b988 */ /* 0x0005e4000800080b */
.L_x_9:
[----:B------:R-:W-:Y:S05]  /*06a0*/  BSYNC.RECONVERGENT B0 ;  /* 0x0000000000007941 */ /* 0x000fea0003800200 */
.L_x_8:
[----:B------:R-:W-:Y:S04]  /*06b0*/  BSSY.RECONVERGENT B0, `(.L_x_10) ;  /* 0x000000e000007945 */ /* 0x000fe80003800200 */
[----:B------:R-:W-:Y:S05]  /*06c0*/  @P3 BRA `(.L_x_11) ;  /* 0x0000000000303947 */ /* 0x000fea0003800000 */
[----:B--2---:R-:W2:Y:S01]  /*06d0*/  LDS R3, [UR11+0x34] ;  /* 0x0000340bff037984 */ /* 0x004ea20008000800 */
[----:B------:R-:W4:Y:S03]  /*06e0*/  LDC.64 R8, c[0x0][0x3a8] ;  /* 0x0000ea00ff087b82 */ /* 0x000f260000000a00 */
[----:B---3--:R-:W3:Y:S01]  /*06f0*/  LDS R2, [UR11+0x1c] ;  /* 0x00001c0bff027984 */ /* 0x008ee20008000800 */
[C---:B----4-:R-:W-:Y:S01]  /*0700*/  SHF.L.U64.HI R6, R8.reuse, 0x1, R9 ;  /* 0x0000000108067819 */ /* 0x050fe20000010209 */
[----:B------:R-:W-:-:S03]  /*0710*/  IMAD.SHL.U32 R5, R8, 0x2, RZ ;  /* 0x0000000208057824 */ /* 0x000fc600078e00ff */
[--C-:B------:R-:W-:Y:S02]  /*0720*/  SHF.R.U32.HI R7, RZ, 0x4, R6.reuse ;  /* 0x00000004ff077819 */ /* 0x100fe40000011606 */
[----:B------:R-:W-:-:S05]  /*0730*/  SHF.R.U64 R5, R5, 0x4, R6 ;  /* 0x0000000405057819 */ /* 0x000fca0000001206 */
[----:B------:R4:W-:Y:S01]  /*0740*/  STS [UR11+0xc], R5 ;  /* 0x00000c05ff007988 */ /* 0x0009e2000800080b */
[----:B--2---:R-:W-:Y:S02]  /*0750*/  LOP3.LUT R3, R3, 0x7, RZ, 0xb8, !PT ;  /* 0x0000000703037812 */ /* 0x004fe400078eb8ff */
[----:B---3--:R-:W-:-:S03]  /*0760*/  LOP3.LUT R2, R2, 0xf, R7, 0xb8, !PT ;  /* 0x0000000f02027812 */ /* 0x008fc600078eb807 */
[----:B------:R4:W-:Y:S04]  /*0770*/  STS [UR11+0x34], R3 ;  /* 0x00003403ff007988 */ /* 0x0009e8000800080b */
[----:B------:R4:W-:Y:S02]  /*0780*/  STS [UR11+0x1c], R2 ;  /* 0x00001c02ff007988 */ /* 0x0009e4000800080b */
.L_x_11:
[----:B------:R-:W-:Y:S05]  /*0790*/  BSYNC.RECONVERGENT B0 ;  /* 0x0000000000007941 */ /* 0x000fea0003800200 */
.L_x_10:
[----:B------:R-:W-:Y:S04]  /*07a0*/  BSSY.RECONVERGENT B1, `(.L_x_12) ;  /* 0x000001a000017945 */ /* 0x000fe80003800200 */
[----:B------:R-:W-:Y:S04]  /*07b0*/  BSSY.RELIABLE B0, `(.L_x_13) ;  /* 0x0000015000007945 */ /* 0x000fe80003800100 */
[----:B------:R-:W-:Y:S05]  /*07c0*/  @P3 BRA `(.L_x_14) ;  /* 0x0000000000203947 */ /* 0x000fea0003800000 */
[----:B--234-:R-:W2:Y:S02]  /*07d0*/  LDS R2, [UR11+0x34] ;  /* 0x0000340bff027984 */ /* 0x01cea40008000800 */
[----:B--2---:R-:W-:-:S05]  /*07e0*/  LOP3.LUT R2, R2, 0x38, RZ, 0xb8, !PT ;  /* 0x0000003802027812 */ /* 0x004fca00078eb8ff */
[----:B------:R2:W-:Y:S01]  /*07f0*/  STS [UR11+0x34], R2 ;  /* 0x00003402ff007988 */ /* 0x0005e2000800080b */
[----:B------:R-:W-:Y:S05]  /*0800*/  @P3 BRA `(.L_x_15) ;  /* 0x0000000000203947 */ /* 0x000fea0003800000 */
[----:B--2---:R-:W2:Y:S01]  /*0810*/  LDS R2, [UR11+0x8] ;  /* 0x0000080bff027984 */ /* 0x004ea20008000800 */
[----:B------:R-:W-:-:S05]  /*0820*/  IMAD.MOV.U32 R3, RZ, RZ, 0x780 ;  /* 0x00000780ff037424 */ /* 0x000fca00078e00ff */
[----:B--2---:R-:W-:-:S05]  /*0830*/  LOP3.LUT R2, R2, 0x300, R3, 0xd8, !PT ;  /* 0x0000030002027812 */ /* 0x004fca00078ed803 */
[----:B------:R5:W-:Y:S02]  /*0840*/  STS [UR11+0x8], R2 ;  /* 0x00000802ff007988 */ /* 0x000be4000800080b */
.L_x_14:
[----:B------:R-:W-:Y:S05]  /*0850*/  @P3 BRA `(.L_x_16) ;  /* 0x0000000000283947 */ /* 0x000fea0003800000 */
[----:B--2345:R-:W2:Y:S02]  /*0860*/  LDS R2, [UR11+0x8] ;  /* 0x0000080bff027984 */ /* 0x03cea40008000800 */
[----:B--2---:R-:W-:-:S05]  /*0870*/  LOP3.LUT R2, R2, 0x1800, RZ, 0xb8, !PT ;  /* 0x0000180002027812 */ /* 0x004fca00078eb8ff */
[----:B------:R3:W-:Y:S02]  /*0880*/  STS [UR11+0x8], R2 ;  /* 0x00000802ff007988 */ /* 0x0007e4000800080b */
.L_x_15:
[----:B------:R-:W-:Y:S05]  /*0890*/  @P3 BREAK.RELIABLE B0 ;  /* 0x0000000000003942 */ /* 0x000fea0003800100 */
[----:B------:R-:W-:Y:S05]  /*08a0*/  @P3 BRA `(.L_x_17) ;  /* 0x0000000000243947 */ /* 0x000fea0003800000 */
[----:B------:R-:W4:Y:S01]  /*08b0*/  LDS R3, [UR11+0x8] ;  /* 0x0000080bff037984 */ /* 0x000f220008000800 */
[----:B--23--:R-:W-:-:S05]  /*08c0*/  IMAD.MOV.U32 R2, RZ, RZ, 0x6000 ;  /* 0x00006000ff027424 */ /* 0x00cfca00078e00ff */
[----:B----4-:R-:W-:-:S04]  /*08d0*/  LOP3.LUT R2, R3, 0x6000, R2, 0xd8, !PT ;  /* 0x0000600003027812 */ /* 0x010fc800078ed802 */
[----:B------:R-:W-:-:S05]  /*08e0*/  LOP3.LUT R2, R2, 0x400000, RZ, 0xb8, !PT ;  /* 0x0040000002027812 */ /* 0x000fca00078eb8ff */
[----:B------:R2:W-:Y:S02]  /*08f0*/  STS [UR11+0x8], R2 ;  /* 0x00000802ff007988 */ /* 0x0005e4000800080b */
.L_x_16:
[----:B------:R-:W-:Y:S05]  /*0900*/  BSYNC.RELIABLE B0 ;  /* 0x0000000000007941 */ /* 0x000fea0003800100 */
.L_x_13:
[----:B--2345:R-:W2:Y:S02]  /*0910*/  @!P3 LDS R2, [UR11+0x8] ;  /* 0x0000080bff02b984 */ /* 0x03cea40008000800 */
[----:B--2---:R-:W-:-:S05]  /*0920*/  @!P3 LOP3.LUT R2, R2, 0x8000, RZ, 0xb8, !PT ;  /* 0x000080000202b812 */ /* 0x004fca00078eb8ff */
[----:B------:R4:W-:Y:S02]  /*0930*/  @!P3 STS [UR11+0x8], R2 ;  /* 0x00000802ff00b988 */ /* 0x0009e4000800080b */
.L_x_17:
[----:B------:R-:W-:Y:S05]  /*0940*/  BSYNC.RECONVERGENT B1 ;  /* 0x0000000000017941 */ /* 0x000fea0003800200 */
.L_x_12:
[----:B------:R-:W-:Y:S05]  /*0950*/  WARPSYNC.ALL ;  /* 0x0000000000007948 */ /* 0x000fea0003800000 */
[----:B------:R-:W-:Y:S01]  /*0960*/  NOP ;  /* 0x0000000000007918 */ /* 0x000fe20000000000 */
[----:B------:R-:W-:Y:S05]  /*0970*/  @P0 BRA `(.L_x_18) ;  /* 0x0000000000300947 */ /* 0x000fea0003800000 */
[----:B--234-:R-:W2:Y:S01]  /*0980*/  S2R R2, SR_LANEID ;  /* 0x0000000000027919 */ /* 0x01cea20000000000 */
[----:B------:R-:W-:Y:S05]  /*0990*/  WARPSYNC.ALL ;  /* 0x0000000000007948 */ /* 0x000fea0003800000 */
[----:B------:R-:W-:Y:S01]  /*09a0*/  NOP ;  /* 0x0000000000007918 */ /* 0x000fe20000000000 */
[----:B--2---:R-:W-:-:S05]  /*09b0*/  IMAD.SHL.U32 R5, R2, 0x4, RZ ;  /* 0x0000000402057824 */ /* 0x004fca00078e00ff */
[----:B------:R-:W2:Y:S01]  /*09c0*/  LDS R7, [R5+UR11] ;  /* 0x0000000b05077984 */ /* 0x000ea20008000800 */
[----:B------:R-:W-:-:S05]  /*09d0*/  IADD3 R2, P1, PT, R5, UR8, RZ ;  /* 0x0000000805027c10 */ /* 0x000fca000ff3e0ff */
[----:B------:R-:W-:-:S05]  /*09e0*/  IMAD.X R3, RZ, RZ, UR9, P1 ;  /* 0x00000009ff037e24 */ /* 0x000fca00088e06ff */
[----:B--2---:R5:W2:Y:S01]  /*09f0*/  ATOMG.E.EXCH.STRONG.GPU PT, RZ, [R2], R7 ;  /* 0x0000000702ff73a8 */ /* 0x004aa200041ee100 */
[----:B------:R-:W-:-:S04]  /*0a00*/  DEPBAR {5,4,3,2,1,0} ;  /* 0x0000003f0000791a */ /* 0x000fc80000000000 */
[----:B------:R-:W3:Y:S02]  /*0a10*/  CCTL.E.C.LDCU.IV.DEEP [UR8] ;  /* 0x0000000008007540 */ /* 0x000ee40009c08000 */
[----:B---3--:R5:W-:Y:S01]  /*0a20*/  UTMACCTL.IV [UR8] ;  /* 0x00000000080079b9 */ /* 0x008be20008000000 */
[----:B------:R-:W-:Y:S01]  /*0a30*/  NOP ;  /* 0x0000000000007918 */ /* 0x000fe20000000000 */
.L_x_18:
[----:B------:R-:W-:Y:S05]  /*0a40*/  @P0 BRA `(.L_x_19) ;  /* 0x00000000000c0947 */ /* 0x000fea0003800000 */
[----:B------:R0:W-:Y:S01]  /*0a50*/  UTMACMDFLUSH ;  /* 0x00000000000079b7 */ /* 0x0001e20000000000 */
[----:B------:R-:W-:Y:S05]  /*0a60*/  @P0 BRA `(.L_x_19) ;  /* 0x0000000000040947 */ /* 0x000fea0003800000 */
[----:B------:R-:W-:-:S04]  /*0a70*/  DEPBAR.LE SB0, 0x0 ;  /* 0x000080000000791a */ /* 0x000fc80000000000 */
.L_x_19:
[----:B------:R-:W-:Y:S05]  /*0a80*/  WARPSYNC.ALL ;  /* 0x0000000000007948 */ /* 0x000fea0003800000 */
[----:B------:R-:W-:Y:S01]  /*0a90*/  NOP ;  /* 0x0000000000007918 */ /* 0x000fe20000000000 */
[----:B--2---:R-:W-:Y:S06]  /*0aa0*/  BAR.SYNC.DEFER_BLOCKING 0x0 ;  /* 0x0000000000007b1d */ /* 0x004fec0000010000 */
[----:B------:R-:W-:Y:S02]  /*0ab0*/  BSSY.RECONVERGENT B1, `(.L_x_20) ;  /* 0x000000b000017945 */ /* 0x000fe40003800200 */
[----:B------:R-:W-:Y:S06]  /*0ac0*/  BAR.SYNC.DEFER_BLOCKING 0x0 ;  /* 0x0000000000007b1d */ /* 0x000fec0000010000 */
[----:B------:R2:W-:Y:S01]  /*0ad0*/  @!P0 STS [R11], RZ ;  /* 0x000000ff0b008388 */ /* 0x0005e20000000800 */
[----:B------:R-:W-:Y:S01]  /*0ae0*/  NOP ;  /* 0x0000000000007918 */ /* 0x000fe20000000000 */
[----:B------:R-:W-:Y:S05]  /*0af0*/  @P3 BRA `(.L_x_21) ;  /* 0x0000000000183947 */ /* 0x000fea0003800000 */
[----:B---345:R-:W3:Y:S01]  /*0b00*/  LDS R2, [UR11+0x8] ;  /* 0x0000080bff027984 */ /* 0x038ee20008000800 */
[----:B------:R-:W4:Y:S01]  /*0b10*/  LDC.64 R6, c[0x0][0x388] ;  /* 0x0000e200ff067b82 */ /* 0x000f220000000a00 */
[----:B------:R-:W-:Y:S02]  /*0b20*/  IMAD.MOV.U32 R3, RZ, RZ, 0x70 ;  /* 0x00000070ff037424 */ /* 0x000fe400078e00ff */
[----:B----4-:R4:W-:Y:S03]  /*0b30*/  STS.64 [UR11], R6 ;  /* 0x00000006ff007988 */ /* 0x0109e60008000a0b */
[----:B---3--:R-:W-:-:S05]  /*0b40*/  LOP3.LUT R2, R2, 0x10, R3, 0xd8, !PT ;  /* 0x0000001002027812 */ /* 0x008fca00078ed803 */
[----:B------:R4:W-:Y:S02]  /*0b50*/  STS [UR11+0x8], R2 ;  /* 0x00000802ff007988 */ /* 0x0009e4000800080b */
.L_x_21:
[----:B-----5:R-:W-:Y:S05]  /*0b60*/  BSYNC.RECONVERGENT B1 ;  /* 0x0000000000017941 */ /* 0x020fea0003800200 */
.L_x_20:
[----:B------:R-:W-:Y:S04]  /*0b70*/  BSSY.RECONVERGENT B2, `(.L_x_22) ;  /* 0x000000f000027945 */ /* 0x000fe80003800200 */
[----:B------:R-:W-:Y:S04]  /*0b80*/  BSSY.RELIABLE B1, `(.L_x_23) ;  /* 0x000000c000017945 */ /* 0x000fe80003800100 */
[----:B------:R-:W-:Y:S05]  /*0b90*/  @P3 BRA `(.L_x_24) ;  /* 0x0000000000283947 */ /* 0x000fea0003800000 */
[----:B---34-:R-:W3:Y:S01]  /*0ba0*/  LDS R2, [UR11+0x34] ;  /* 0x0000340bff027984 */ /* 0x018ee20008000800 */
[----:B------:R-:W-:Y:S01]  /*0bb0*/  IMAD.MOV.U32 R3, RZ, RZ, 0x3f000000 ;  /* 0x3f000000ff037424 */ /* 0x000fe200078e00ff */
[----:B------:R-:W-:Y:S05]  /*0bc0*/  @P3 BREAK.RELIABLE B1 ;  /* 0x0000000000013942 */ /* 0x000fea0003800100 */
[----:B---3--:R-:W-:-:S05]  /*0bd0*/  LOP3.LUT R2, R2, 0xff000000, R3, 0xb8, !PT ;  /* 0xff00000002027812 */ /* 0x008fca00078eb803 */
[----:B------:R3:W-:Y:S01]  /*0be0*/  STS [UR11+0x34], R2 ;  /* 0x00003402ff007988 */ /* 0x0007e2000800080b */
[----:B------:R-:W-:Y:S05]  /*0bf0*/  @P3 BRA `(.L_x_25) ;  /* 0x0000000000183947 */ /* 0x000fea0003800000 */
[----:B---3--:R-:W3:Y:S01]  /*0c00*/  LDS R2, [UR11+0x38] ;  /* 0x0000380bff027984 */ /* 0x008ee20008000800 */
[----:B------:R-:W-:-:S05]  /*0c10*/  IMAD.MOV.U32 R3, RZ, RZ, 0xff ;  /* 0x000000ffff037424 */ /* 0x000fca00078e00ff */
[----:B---3--:R-:W-:-:S05]  /*0c20*/  LOP3.LUT R2, R2, 0xff, R3, 0xb8, !PT ;  /* 0x000000ff02027812 */ /* 0x008fca00078eb803 */
[----:B------:R5:W-:Y:S02]  /*0c30*/  STS [UR11+0x38], R2 ;  /* 0x00003802ff007988 */ /* 0x000be4000800080b */
.L_x_24:
[----:B------:R-:W-:Y:S05]  /*0c40*/  BSYNC.RELIABLE B1 ;  /* 0x0000000000017941 */ /* 0x000fea0003800100 */
.L_x_23:
[----:B------:R2:W-:Y:S02]  /*0c50*/  @!P3 STS [UR11+0x20], R12 ;  /* 0x0000200cff00b988 */ /* 0x0005e4000800080b */
.L_x_25:
[----:B------:R-:W-:Y:S05]  /*0c60*/  BSYNC.RECONVERGENT B2 ;  /* 0x0000000000027941 */ /* 0x000fea0003800200 */
.L_x_22:
[----:B------:R-:W-:Y:S05]  /*0c70*/  WARPSYNC.ALL ;  /* 0x0000000000007948 */ /* 0x000fea0003800000 */
[----:B------:R-:W-:Y:S01]  /*0c80*/  NOP ;  /* 0x0000000000007918 */ /* 0x000fe20000000000 */
[----:B------:R-:W2:Y:S01]  /*0c90*/  LDC R5, c[0x0][0x39c] ;  /* 0x0000e700ff057b82 */ /* 0x000ea20000000800 */
[----:B------:R-:W-:Y:S01]  /*0ca0*/  BSSY.RECONVERGENT B2, `(.L_x_26) ;  /* 0x0000010000027945 */ /* 0x000fe20003800200 */
[----:B--2---:R-:W-:-:S05]  /*0cb0*/  VIADD R5, R5, 0xffffffff ;  /* 0xffffffff05057836 */ /* 0x004fca0000000000 */
[----:B------:R2:W-:Y:S01]  /*0cc0*/  @!P3 STS [UR11+0x24], R5 ;  /* 0x00002405ff00b988 */ /* 0x0005e2000800080b */
[----:B------:R-:W-:Y:S05]  /*0cd0*/  @P3 BRA `(.L_x_27) ;  /* 0x0000000000303947 */ /* 0x000fea0003800000 */
[----:B------:R-:W2:Y:S01]  /*0ce0*/  LDS R3, [UR11+0x34] ;  /* 0x0000340bff037984 */ /* 0x000ea20008000800 */
[----:B----4-:R-:W4:Y:S03]  /*0cf0*/  LDC.64 R6, c[0x0][0x3b0] ;  /* 0x0000ec00ff067b82 */ /* 0x010f260000000a00 */
[----:B---3-5:R-:W3:Y:S01]  /*0d00*/  LDS R2, [UR11+0x1c] ;  /* 0x00001c0bff027984 */ /* 0x028ee20008000800 */
        /* <DEDUP_REMOVED lines=9> */
.L_x_27:
[----:B------:R-:W-:Y:S05]  /*0da0*/  BSYNC.RECONVERGENT B2 ;  /* 0x0000000000027941 */ /* 0x000fea0003800200 */
.L_x_26:
[----:B------:R-:W-:Y:S04]  /*0db0*/  BSSY.RECONVERGENT B3, `(.L_x_28) ;  /* 0x000001a000037945 */ /* 0x000fe80003800200 */
[----:B------:R-:W-:Y:S04]  /*0dc0*/  BSSY.RELIABLE B2, `(.L_x_29) ;  /* 0x0000015000027945 */ /* 0x000fe80003800100 */
[----:B------:R-:W-:Y:S05]  /*0dd0*/  @P3 BRA `(.L_x_30) ;  /* 0x0000000000203947 */ /* 0x000fea0003800000 */
[----:B---345:R-:W3:Y:S02]  /*0de0*/  LDS R2, [UR11+0x34] ;  /* 0x0000340bff027984 */ /* 0x038ee40008000800 */
[----:B---3--:R-:W-:-:S05]  /*0df0*/  LOP3.LUT R2, R2, 0x38, RZ, 0xb8, !PT ;  /* 0x0000003802027812 */ /* 0x008fca00078eb8ff */
[----:B------:R3:W-:Y:S01]  /*0e00*/  STS [UR11+0x34], R2 ;  /* 0x00003402ff007988 */ /* 0x0007e2000800080b */
[----:B------:R-:W-:Y:S05]  /*0e10*/  @P3 BRA `(.L_x_31) ;  /* 0x0000000000203947 */ /* 0x000fea0003800000 */
[----:B---3--:R-:W3:Y:S01]  /*0e20*/  LDS R2, [UR11+0x8] ;  /* 0x0000080bff027984 */ /* 0x008ee20008000800 */
[----:B------:R-:W-:-:S05]  /*0e30*/  IMAD.MOV.U32 R3, RZ, RZ, 0x780 ;  /* 0x00000780ff037424 */ /* 0x000fca00078e00ff */
[----:B---3--:R-:W-:-:S05]  /*0e40*/  LOP3.LUT R2, R2, 0x300, R3, 0xd8, !PT ;  /* 0x0000030002027812 */ /* 0x008fca00078ed803 */
[----:B------:R3:W-:Y:S02]  /*0e50*/  STS [UR11+0x8], R2 ;  /* 0x00000802ff007988 */ /* 0x0007e4000800080b */
.L_x_30:
[----:B------:R-:W-:Y:S05]  /*0e60*/  @P3 BRA `(.L_x_32) ;  /* 0x0000000000283947 */ /* 0x000fea0003800000 */
[----:B---345:R-:W3:Y:S02]  /*0e70*/  LDS R2, [UR11+0x8] ;  /* 0x0000080bff027984 */ /* 0x038ee40008000800 */
[----:B---3--:R-:W-:-:S05]  /*0e80*/  LOP3.LUT R2, R2, 0x1800, RZ, 0xb8, !PT ;  /* 0x0000180002027812 */ /* 0x008fca00078eb8ff */
[----:B------:R4:W-:Y:S02]  /*0e90*/  STS [UR11+0x8], R2 ;  /* 0x00000802ff007988 */ /* 0x0009e4000800080b */
.L_x_31:
[----:B------:R-:W-:Y:S05]  /*0ea0*/  @P3 BREAK.RELIABLE B2 ;  /* 0x0000000000023942 */ /* 0x000fea0003800100 */
[----:B------:R-:W-:Y:S05]  /*0eb0*/  @P3 BRA `(.L_x_33) ;  /* 0x0000000000243947 */ /* 0x000fea0003800000 */
[----:B---34-:R-:W3:Y:S01]  /*0ec0*/  LDS R2, [UR11+0x8] ;  /* 0x0000080bff027984 */ /* 0x018ee20008000800 */
[----:B------:R-:W-:-:S05]  /*0ed0*/  IMAD.MOV.U32 R3, RZ, RZ, 0x6000 ;  /* 0x00006000ff037424 */ /* 0x000fca00078e00ff */
[----:B---3--:R-:W-:-:S04]  /*0ee0*/  LOP3.LUT R2, R2, 0x6000, R3, 0xd8, !PT ;  /* 0x0000600002027812 */ /* 0x008fc800078ed803 */
[----:B------:R-:W-:-:S05]  /*0ef0*/  LOP3.LUT R2, R2, 0x400000, RZ, 0xb8, !PT ;  /* 0x0040000002027812 */ /* 0x000fca00078eb8ff */
[----:B------:R3:W-:Y:S02]  /*0f00*/  STS [UR11+0x8], R2 ;  /* 0x00000802ff007988 */ /* 0x0007e4000800080b */
.L_x_32:
[----:B------:R-:W-:Y:S05]  /*0f10*/  BSYNC.RELIABLE B2 ;  /* 0x0000000000027941 */ /* 0x000fea0003800100 */
.L_x_29:
[----:B---345:R-:W3:Y:S02]  /*0f20*/  @!P3 LDS R2, [UR11+0x8] ;  /* 0x0000080bff02b984 */ /* 0x038ee40008000800 */
[----:B---3--:R-:W-:-:S05]  /*0f30*/  @!P3 LOP3.LUT R2, R2, 0x8000, RZ, 0xb8, !PT ;  /* 0x000080000202b812 */ /* 0x008fca00078eb8ff */
[----:B------:R5:W-:Y:S02]  /*0f40*/  @!P3 STS [UR11+0x8], R2 ;  /* 0x00000802ff00b988 */ /* 0x000be4000800080b */
.L_x_33:
[----:B------:R-:W-:Y:S05]  /*0f50*/  BSYNC.RECONVERGENT B3 ;  /* 0x0000000000037941 */ /* 0x000fea0003800200 */
.L_x_28:
[----:B------:R-:W-:Y:S05]  /*0f60*/  WARPSYNC.ALL ;  /* 0x0000000000007948 */ /* 0x000fea0003800000 */
[----:B------:R-:W-:Y:S01]  /*0f70*/  NOP ;  /* 0x0000000000007918 */ /* 0x000fe20000000000 */
[----:B------:R-:W-:-:S04]  /*0f80*/  UIADD3 UR5, UPT, UPT, UR4, 0x80, URZ ;  /* 0x0000008004057890 */ /* 0x000fc8000fffe0ff */
[----:B------:R-:W-:-:S04]  /*0f90*/  UIADD3 UR32, UP0, UPT, UR5, UR12, URZ ;  /* 0x0000000c05207290 */ /* 0x000fc8000ff1e0ff */
[----:B------:R-:W-:Y:S01]  /*0fa0*/  ULEA.HI.X.SX32 UR33, UR5, UR13, 0x1, UP0 ;  /* 0x0000000d05217291 */ /* 0x000fe200080f0eff */
[----:B------:R-:W-:Y:S11]  /*0fb0*/  @P0 BRA `(.L_x_34) ;  /* 0x0000000000300947 */ /* 0x000ff60003800000 */
[----:B---345:R-:W3:Y:S01]  /*0fc0*/  S2R R2, SR_LANEID ;  /* 0x0000000000027919 */ /* 0x038ee20000000000 */
[----:B------:R-:W-:Y:S05]  /*0fd0*/  WARPSYNC.ALL ;  /* 0x0000000000007948 */ /* 0x000fea0003800000 */
[----:B------:R-:W-:Y:S01]  /*0fe0*/  NOP ;  /* 0x0000000000007918 */ /* 0x000fe20000000000 */
[----:B---3--:R-:W-:-:S05]  /*0ff0*/  IMAD.SHL.U32 R6, R2, 0x4, RZ ;  /* 0x0000000402067824 */ /* 0x008fca00078e00ff */
[----:B------:R-:W3:Y:S01]  /*1000*/  LDS R7, [R6+UR11] ;  /* 0x0000000b06077984 */ /* 0x000ee20008000800 */
[----:B------:R-:W-:-:S05]  /*1010*/  IADD3 R2, P1, PT, R6, UR32, RZ ;  /* 0x0000002006027c10 */ /* 0x000fca000ff3e0ff */
[----:B------:R-:W-:-:S05]  /*1020*/  IMAD.X R3, RZ, RZ, UR33, P1 ;  /* 0x00000021ff037e24 */ /* 0x000fca00088e06ff */
[----:B---3--:R3:W4:Y:S01]  /*1030*/  ATOMG.E.EXCH.STRONG.GPU PT, RZ, [R2], R7 ;  /* 0x0000000702ff73a8 */ /* 0x00872200041ee100 */
[----:B------:R-:W-:-:S04]  /*1040*/  DEPBAR {5,4,3,2,1,0} ;  /* 0x0000003f0000791a */ /* 0x000fc80000000000 */
[----:B------:R-:W5:Y:S02]  /*1050*/  CCTL.E.C.LDCU.IV.DEEP [UR32] ;  /* 0x0000000020007540 */ /* 0x000f640009c08000 */
[----:B-----5:R3:W-:Y:S01]  /*1060*/  UTMACCTL.IV [UR32] ;  /* 0x00000000200079b9 */ /* 0x0207e20008000000 */
[----:B------:R-:W-:Y:S01]  /*1070*/  NOP ;  /* 0x0000000000007918 */ /* 0x000fe20000000000 */
.L_x_34:
[----:B------:R-:W-:Y:S05]  /*1080*/  @P0 BRA `(.L_x_35) ;  /* 0x00000000000c0947 */ /* 0x000fea0003800000 */
[----:B------:R0:W-:Y:S01]  /*1090*/  UTMACMDFLUSH ;  /* 0x00000000000079b7 */ /* 0x0001e20000000000 */
[----:B------:R-:W-:Y:S05]  /*10a0*/  @P0 BRA `(.L_x_35) ;  /* 0x0000000000040947 */ /* 0x000fea0003800000 */
[----:B------:R-:W-:-:S04]  /*10b0*/  DEPBAR.LE SB0, 0x0 ;  /* 0x000080000000791a */ /* 0x000fc80000000000 */
.L_x_35:
[----:B------:R-:W-:Y:S05]  /*10c0*/  WARPSYNC.ALL ;  /* 0x0000000000007948 */ /* 0x000fea0003800000 */
[----:B------:R-:W-:Y:S01]  /*10d0*/  NOP ;  /* 0x0000000000007918 */ /* 0x000fe20000000000 */
[----:B----4-:R-:W-:Y:S06]  /*10e0*/  BAR.SYNC.DEFER_BLOCKING 0x0 ;  /* 0x0000000000007b1d */ /* 0x010fec0000010000 */
[----:B------:R-:W-:Y:S02]  /*10f0*/  BSSY.RECONVERGENT B3, `(.L_x_36) ;  /* 0x000000b000037945 */ /* 0x000fe40003800200 */
[----:B------:R-:W-:Y:S06]  /*1100*/  BAR.SYNC.DEFER_BLOCKING 0x0 ;  /* 0x0000000000007b1d */ /* 0x000fec0000010000 */
[----:B------:R4:W-:Y:S01]  /*1110*/  @!P0 STS [R11], RZ ;  /* 0x000000ff0b008388 */ /* 0x0009e20000000800 */
[----:B------:R-:W-:Y:S01]  /*1120*/  NOP ;  /* 0x0000000000007918 */ /* 0x000fe20000000000 */
[----:B------:R-:W-:Y:S05]  /*1130*/  @P3 BRA `(.L_x_37) ;  /* 0x0000000000183947 */ /* 0x000fea0003800000 */
[----:B---3-5:R-:W3:Y:S01]  /*1140*/  LDS R2, [UR11+0x8] ;  /* 0x0000080bff027984 */ /* 0x028ee20008000800 */
[----:B------:R-:W5:Y:S01]  /*1150*/  LDC.64 R6, c[0x0][0x390] ;  /* 0x0000e400ff067b82 */ /* 0x000f620000000a00 */
[----:B------:R-:W-:Y:S02]  /*1160*/  IMAD.MOV.U32 R3, RZ, RZ, 0x70 ;  /* 0x00000070ff037424 */ /* 0x000fe400078e00ff */
[----:B-----5:R5:W-:Y:S03]  /*1170*/  STS.64 [UR11], R6 ;  /* 0x00000006ff007988 */ /* 0x020be60008000a0b */
[----:B---3--:R-:W-:-:S05]  /*1180*/  LOP3.LUT R2, R2, 0x10, R3, 0xd8, !PT ;  /* 0x0000001002027812 */ /* 0x008fca00078ed803 */
[----:B------:R5:W-:Y:S02]  /*1190*/  STS [UR11+0x8], R2 ;  /* 0x00000802ff007988 */ /* 0x000be4000800080b */
.L_x_37:
[----:B---3--:R-:W-:Y:S05]  /*11a0*/  BSYNC.RECONVERGENT B3 ;  /* 0x0000000000037941 */ /* 0x008fea0003800200 */
.L_x_36:
[----:B------:R-:W-:Y:S04]  /*11b0*/  BSSY.RECONVERGENT B4, `(.L_x_38) ;  /* 0x0000011000047945 */ /* 0x000fe80003800200 */
[----:B------:R-:W-:Y:S04]  /*11c0*/  BSSY.RELIABLE B3, `(.L_x_39) ;  /* 0x000000e000037945 */ /* 0x000fe80003800100 */
[----:B------:R-:W-:Y:S05]  /*11d0*/  @P3 BRA `(.L_x_40) ;  /* 0x0000000000243947 */ /* 0x000fea0003800000 */
[----:B-----5:R-:W3:Y:S01]  /*11e0*/  LDS R2, [UR11+0x34] ;  /* 0x0000340bff027984 */ /* 0x020ee20008000800 */
[----:B------:R-:W-:-:S05]  /*11f0*/  IMAD.MOV.U32 R3, RZ, RZ, 0x3f000000 ;  /* 0x3f000000ff037424 */ /* 0x000fca00078e00ff */
[----:B---3--:R-:W-:-:S05]  /*1200*/  LOP3.LUT R2, R2, 0xff000000, R3, 0xb8, !PT ;  /* 0xff00000002027812 */ /* 0x008fca00078eb803 */
[----:B------:R3:W-:Y:S01]  /*1210*/  STS [UR11+0x34], R2 ;  /* 0x00003402ff007988 */ /* 0x0007e2000800080b */
[----:B------:R-:W-:Y:S05]  /*1220*/  @P3 BRA `(.L_x_41) ;  /* 0x00000000001c3947 */ /* 0x000fea0003800000 */
[----:B---3--:R-:W3:Y:S01]  /*1230*/  LDS R2, [UR11+0x38] ;  /* 0x0000380bff027984 */ /* 0x008ee20008000800 */
[----:B------:R-:W-:-:S05]  /*1240*/  IMAD.MOV.U32 R3, RZ, RZ, 0x7f ;  /* 0x0000007fff037424 */ /* 0x000fca00078e00ff */
[----:B---3--:R-:W-:-:S05]  /*1250*/  LOP3.LUT R2, R2, 0xff, R3, 0xb8, !PT ;  /* 0x000000ff02027812 */ /* 0x008fca00078eb803 */
[----:B------:R3:W-:Y:S02]  /*1260*/  STS [UR11+0x38], R2 ;  /* 0x00003802ff007988 */ /* 0x0007e4000800080b */
.L_x_40:
[----:B------:R-:W-:Y:S05]  /*1270*/  @P3 BREAK.RELIABLE B3 ;  /* 0x0000000000033942 */ /* 0x000fea0003800100 */
[----:B------:R-:W-:Y:S05]  /*1280*/  @P3 BRA `(.L_x_42) ;  /* 0x00000000000c3947 */ /* 0x000fea0003800000 */
[----:B------:R2:W-:Y:S02]  /*1290*/  STS [UR11+0x20], R5 ;  /* 0x00002005ff007988 */ /* 0x0005e4000800080b */
.L_x_41:
[----:B------:R-:W-:Y:S05]  /*12a0*/  BSYNC.RELIABLE B3 ;  /* 0x0000000000037941 */ /* 0x000fea0003800100 */
.L_x_39:
[----:B------:R2:W-:Y:S02]  /*12b0*/  @!P3 STS [UR11+0x24], R4 ;  /* 0x00002404ff00b988 */ /* 0x0005e4000800080b */
.L_x_42:
[----:B------:R-:W-:Y:S05]  /*12c0*/  BSYNC.RECONVERGENT B4 ;  /* 0x0000000000047941 */ /* 0x000fea0003800200 */
.L_x_38:
[----:B------:R-:W-:Y:S05]  /*12d0*/  WARPSYNC.ALL ;  /* 0x0000000000007948 */ /* 0x000fea0003800000 */
[----:B------:R-:W-:Y:S01]  /*12e0*/  NOP ;  /* 0x0000000000007918 */ /* 0x000fe20000000000 */
[----:B------:R-:W-:Y:S04]  /*12f0*/  BSSY.RECONVERGENT B4, `(.L_x_43) ;  /* 0x000000e000047945 */ /* 0x000fe80003800200 */
[----:B------:R-:W-:Y:S05]  /*1300*/  @P3 BRA `(.L_x_44) ;  /* 0x0000000000303947 */ /* 0x000fea0003800000 */
[----:B------:R-:W2:Y:S02]  /*1310*/  LDS R3, [UR11+0x34] ;  /* 0x0000340bff037984 */ /* 0x000ea40008000800 */
[----:B--2---:R-:W2:Y:S02]  /*1320*/  LDC.64 R4, c[0x0][0x3b8] ;  /* 0x0000ee00ff047b82 */ /* 0x004ea40000000a00 */
[----:B---3-5:R-:W3:Y:S01]  /*1330*/  LDS R2, [UR11+0x1c] ;  /* 0x00001c0bff027984 */ /* 0x028ee20008000800 */
[C---:B--2---:R-:W-:Y:S01]  /*1340*/  SHF.L.U64.HI R5, R4.reuse, 0x1, R5 ;  /* 0x0000000104057819 */ /* 0x044fe20000010205 */
[----:B------:R-:W-:-:S03]  /*1350*/  IMAD.SHL.U32 R4, R4, 0x2, RZ ;  /* 0x0000000204047824 */ /* 0x000fc600078e00ff */
[--C-:B------:R-:W-:Y:S02]  /*1360*/  SHF.R.U32.HI R7, RZ, 0x4, R5.reuse ;  /* 0x00000004ff077819 */ /* 0x100fe40000011605 */
[----:B------:R-:W-:-:S05]  /*1370*/  SHF.R.U64 R4, R4, 0x4, R5 ;  /* 0x0000000404047819 */ /* 0x000fca0000001205 */
[----:B------:R2:W-:Y:S01]  /*1380*/  STS [UR11+0xc], R4 ;  /* 0x00000c04ff007988 */ /* 0x0005e2000800080b */
[----:B------:R-:W-:Y:S02]  /*1390*/  LOP3.LUT R3, R3, 0x7, RZ, 0xb8, !PT ;  /* 0x0000000703037812 */ /* 0x000fe400078eb8ff */
[----:B---3--:R-:W-:-:S03]  /*13a0*/  LOP3.LUT R2, R2, 0xf, R7, 0xb8, !PT ;  /* 0x0000000f02027812 */ /* 0x008fc600078eb807 */
[----:B------:R2:W-:Y:S04]  /*13b0*/  STS [UR11+0x34], R3 ;  /* 0x00003403ff007988 */ /* 0x0005e8000800080b */
[----:B------:R2:W-:Y:S02]  /*13c0*/  STS [UR11+0x1c], R2 ;  /* 0x00001c02ff007988 */ /* 0x0005e4000800080b */
.L_x_44:
[----:B------:R-:W-:Y:S05]  /*13d0*/  BSYNC.RECONVERGENT B4 ;  /* 0x0000000000047941 */ /* 0x000fea0003800200 */
.L_x_43:
[----:B------:R-:W-:Y:S04]  /*13e0*/  BSSY.RECONVERGENT B5, `(.L_x_45) ;  /* 0x000001a000057945 */ /* 0x000fe80003800200 */
[----:B------:R-:W-:Y:S04]  /*13f0*/  BSSY.RELIABLE B4, `(.L_x_46) ;  /* 0x0000015000047945 */ /* 0x000fe80003800100 */
[----:B------:R-:W-:Y:S05]  /*1400*/  @P3 BRA `(.L_x_47) ;  /* 0x0000000000203947 */ /* 0x000fea0003800000 */
[----:B--23-5:R-:W2:Y:S02]  /*1410*/  LDS R2, [UR11+0x34] ;  /* 0x0000340bff027984 */ /* 0x02cea40008000800 */
[----:B--2---:R-:W-:-:S05]  /*1420*/  LOP3.LUT R2, R2, 0x38, RZ, 0xb8, !PT ;  /* 0x0000003802027812 */ /* 0x004fca00078eb8ff */
[----:B------:R2:W-:Y:S01]  /*1430*/  STS [UR11+0x34], R2 ;  /* 0x00003402ff007988 */ /* 0x0005e2000800080b */
[----:B------:R-:W-:Y:S05]  /*1440*/  @P3 BRA `(.L_x_48) ;  /* 0x0000000000203947 */ /* 0x000fea0003800000 */
[----:B--2---:R-:W2:Y:S01]  /*1450*/  LDS R2, [UR11+0x8] ;  /* 0x0000080bff027984 */ /* 0x004ea20008000800 */
[----:B------:R-:W-:-:S05]  /*1460*/  IMAD.MOV.U32 R3, RZ, RZ, 0x780 ;  /* 0x00000780ff037424 */ /* 0x000fca00078e00ff */
[----:B--2---:R-:W-:-:S05]  /*1470*/  LOP3.LUT R2, R2, 0x300, R3, 0xd8, !PT ;  /* 0x0000030002027812 */ /* 0x004fca00078ed803 */
[----:B------:R2:W-:Y:S02]  /*1480*/  STS [UR11+0x8], R2 ;  /* 0x00000802ff007988 */ /* 0x0005e4000800080b */
.L_x_47:
[----:B------:R-:W-:Y:S05]  /*1490*/  @P3 BRA `(.L_x_49) ;  /* 0x0000000000283947 */ /* 0x000fea0003800000 */
[----:B--23-5:R-:W2:Y:S02]  /*14a0*/  LDS R2, [UR11+0x8] ;  /* 0x0000080bff027984 */ /* 0x02cea40008000800 */
[----:B--2---:R-:W-:-:S05]  /*14b0*/  LOP3.LUT R2, R2, 0x1800, RZ, 0xb8, !PT ;  /* 0x0000180002027812 */ /* 0x004fca00078eb8ff */
[----:B------:R3:W-:Y:S02]  /*14c0*/  STS [UR11+0x8], R2 ;  /* 0x00000802ff007988 */ /* 0x0007e4000800080b */
.L_x_48:
[----:B------:R-:W-:Y:S05]  /*14d0*/  @P3 BREAK.RELIABLE B4 ;  /* 0x0000000000043942 */ /* 0x000fea0003800100 */
[----:B------:R-:W-:Y:S05]  /*14e0*/  @P3 BRA `(.L_x_50) ;  /* 0x0000000000243947 */ /* 0x000fea0003800000 */
[----:B--23--:R-:W2:Y:S01]  /*14f0*/  LDS R2, [UR11+0x8] ;  /* 0x0000080bff027984 */ /* 0x00cea20008000800 */
[----:B------:R-:W-:-:S05]  /*1500*/  IMAD.MOV.U32 R3, RZ, RZ, 0x6000 ;  /* 0x00006000ff037424 */ /* 0x000fca00078e00ff */
[----:B--2---:R-:W-:-:S04]  /*1510*/  LOP3.LUT R2, R2, 0x6000, R3, 0xd8, !PT ;  /* 0x0000600002027812 */ /* 0x004fc800078ed803 */
[----:B------:R-:W-:-:S05]  /*1520*/  LOP3.LUT R2, R2, 0x400000, RZ, 0xb8, !PT ;  /* 0x0040000002027812 */ /* 0x000fca00078eb8ff */
[----:B------:R2:W-:Y:S02]  /*1530*/  STS [UR11+0x8], R2 ;  /* 0x00000802ff007988 */ /* 0x0005e4000800080b */
.L_x_49:
[----:B------:R-:W-:Y:S05]  /*1540*/  BSYNC.RELIABLE B4 ;  /* 0x0000000000047941 */ /* 0x000fea0003800100 */
.L_x_46:
[----:B--23-5:R-:W2:Y:S02]  /*1550*/  @!P3 LDS R2, [UR11+0x8] ;  /* 0x0000080bff02b984 */ /* 0x02cea40008000800 */
[----:B--2---:R-:W-:-:S05]  /*1560*/  @!P3 LOP3.LUT R2, R2, 0x8000, RZ, 0xb8, !PT ;  /* 0x000080000202b812 */ /* 0x004fca00078eb8ff */
[----:B------:R5:W-:Y:S02]  /*1570*/  @!P3 STS [UR11+0x8], R2 ;  /* 0x00000802ff00b988 */ /* 0x000be4000800080b */
.L_x_50:
[----:B------:R-:W-:Y:S05]  /*1580*/  BSYNC.RECONVERGENT B5 ;  /* 0x0000000000057941 */ /* 0x000fea0003800200 */
.L_x_45:
[----:B------:R-:W-:Y:S05]  /*1590*/  WARPSYNC.ALL ;  /* 0x0000000000007948 */ /* 0x000fea0003800000 */
[----:B------:R-:W-:Y:S01]  /*15a0*/  NOP ;  /* 0x0000000000007918 */ /* 0x000fe20000000000 */
[----:B------:R-:W-:-:S04]  /*15b0*/  UIADD3 UR4, UPT, UPT, UR4, 0x100, URZ ;  /* 0x0000010004047890 */ /* 0x000fc8000fffe0ff */
[----:B------:R-:W-:-:S04]  /*15c0*/  UIADD3 UR12, UP0, UPT, UR4, UR12, URZ ;  /* 0x0000000c040c7290 */ /* 0x000fc8000ff1e0ff */
[----:B------:R-:W-:Y:S01]  /*15d0*/  ULEA.HI.X.SX32 UR13, UR4, UR13, 0x1, UP0 ;  /* 0x0000000d040d7291 */ /* 0x000fe200080f0eff */
[----:B------:R-:W-:Y:S11]  /*15e0*/  @P0 BRA `(.L_x_51) ;  /* 0x0000000000300947 */ /* 0x000ff60003800000 */
[----:B--23-5:R-:W2:Y:S01]  /*15f0*/  S2R R2, SR_LANEID ;  /* 0x0000000000027919 */ /* 0x02cea20000000000 */
[----:B------:R-:W-:Y:S05]  /*1600*/  WARPSYNC.ALL ;  /* 0x0000000000007948 */ /* 0x000fea0003800000 */
[----:B------:R-:W-:Y:S01]  /*1610*/  NOP ;  /* 0x0000000000007918 */ /* 0x000fe20000000000 */
[----:B--2---:R-:W-:-:S05]  /*1620*/  IMAD.SHL.U32 R4, R2, 0x4, RZ ;  /* 0x0000000402047824 */ /* 0x004fca00078e00ff */
[----:B------:R-:W2:Y:S01]  /*1630*/  LDS R5, [R4+UR11] ;  /* 0x0000000b04057984 */ /* 0x000ea20008000800 */
[----:B------:R-:W-:-:S05]  /*1640*/  IADD3 R2, P1, PT, R4, UR12, RZ ;  /* 0x0000000c04027c10 */ /* 0x000fca000ff3e0ff */
[----:B------:R-:W-:-:S05]  /*1650*/  IMAD.X R3, RZ, RZ, UR13, P1 ;  /* 0x0000000dff037e24 */ /* 0x000fca00088e06ff */
[----:B--2---:R2:W3:Y:S01]  /*1660*/  ATOMG.E.EXCH.STRONG.GPU PT, RZ, [R2], R5 ;  /* 0x0000000502ff73a8 */ /* 0x0044e200041ee100 */
[----:B------:R-:W-:-:S04]  /*1670*/  DEPBAR {5,4,3,2,1,0} ;  /* 0x0000003f0000791a */ /* 0x000fc80000000000 */
[----:B------:R-:W5:Y:S02]  /*1680*/  CCTL.E.C.LDCU.IV.DEEP [UR12] ;  /* 0x000000000c007540 */ /* 0x000f640009c08000 */
[----:B-----5:R2:W-:Y:S01]  /*1690*/  UTMACCTL.IV [UR12] ;  /* 0x000000000c0079b9 */ /* 0x0205e20008000000 */
[----:B------:R-:W-:Y:S01]  /*16a0*/  NOP ;  /* 0x0000000000007918 */ /* 0x000fe20000000000 */
.L_x_51:
[----:B------:R-:W-:Y:S05]  /*16b0*/  @P0 BRA `(.L_x_52) ;  /* 0x00000000000c0947 */ /* 0x000fea0003800000 */
[----:B------:R0:W-:Y:S01]  /*16c0*/  UTMACMDFLUSH ;  /* 0x00000000000079b7 */ /* 0x0001e20000000000 */
[----:B------:R-:W-:Y:S05]  /*16d0*/  @P0 BRA `(.L_x_52) ;  /* 0x0000000000040947 */ /* 0x000fea0003800000 */
[----:B------:R-:W-:-:S04]  /*16e0*/  DEPBAR.LE SB0, 0x0 ;  /* 0x000080000000791a */ /* 0x000fc80000000000 */
.L_x_52:
[----:B------:R-:W-:Y:S05]  /*16f0*/  WARPSYNC.ALL ;  /* 0x0000000000007948 */ /* 0x000fea0003800000 */
[----:B------:R-:W-:Y:S01]  /*1700*/  NOP ;  /* 0x0000000000007918 */ /* 0x000fe20000000000 */
[----:B---3--:R-:W-:Y:S01]  /*1710*/  BAR.SYNC.DEFER_BLOCKING 0x0 ;  /* 0x0000000000007b1d */ /* 0x008fe20000010000 */
[----:B--2--5:R-:W-:Y:S01]  /*1720*/  SHF.R.U32.HI R2, RZ, 0x5, R0 ;  /* 0x00000005ff027819 */ /* 0x024fe20000011600 */
[----:B------:R-:W-:-:S03]  /*1730*/  USHF.L.U32 UR7, UR7, 0x8, URZ ;  /* 0x0000000807077899 */ /* 0x000fc600080006ff */
[----:B------:R-:W-:Y:S01]  /*1740*/  R2UR UR14, R2 ;  /* 0x00000000020e72ca */ /* 0x000fe200000e0000 */
[----:B------:R-:W-:Y:S01]  /*1750*/  VOTEU.ALL UP0, P3 ;  /* 0x0000000000ff7886 */ /* 0x000fe20001800000 */
[----:B------:R-:W-:Y:S01]  /*1760*/  UMOV UR4, 0x1 ;  /* 0x0000000100047882 */ /* 0x000fe20000000000 */
[----:B------:R-:W-:Y:S01]  /*1770*/  VOTEU.ALL UP1, P3 ;  /* 0x0000000000ff7886 */ /* 0x000fe20001820000 */
[----:B------:R-:W-:Y:S02]  /*1780*/  BSSY.RECONVERGENT B5, `(.L_x_53) ;  /* 0x0000018000057945 */ /* 0x000fe40003800200 */
[----:B------:R-:W-:-:S04]  /*1790*/  @!UP0 UIADD3 UR16, UPT, UPT, -UR4, 0x100000, URZ ;  /* 0x0010000004108890 */ /* 0x000fc8000fffe1ff */
[----:B------:R-:W-:Y:S02]  /*17a0*/  @!UP0 USHF.L.U32 UR17, UR16, 0xb, URZ ;  /* 0x0000000b10118899 */ /* 0x000fe400080006ff */
[----:B------:R-:W-:Y:S02]  /*17b0*/  @!UP0 USHF.L.U32 UR16, UR16, 0x1, URZ ;  /* 0x0000000110108899 */ /* 0x000fe400080006ff */
[----:B------:R-:W-:-:S04]  /*17c0*/  @!UP0 UIADD3 UR4, UPT, UPT, -UR4, 0x100000, URZ ;  /* 0x0010000004048890 */ /* 0x000fc8000fffe1ff */
[----:B------:R-:W-:Y:S02]  /*17d0*/  @!UP0 USHF.L.U32 UR5, UR4, 0xb, URZ ;  /* 0x0000000b04058899 */ /* 0x000fe400080006ff */
[----:B------:R-:W-:Y:S01]  /*17e0*/  @!UP0 USHF.L.U32 UR4, UR4, 0x1, URZ ;  /* 0x0000000104048899 */ /* 0x000fe200080006ff */
[----:B------:R-:W-:Y:S01]  /*17f0*/  VOTEU.ALL UP0, P3 ;  /* 0x0000000000ff7886 */ /* 0x000fe20001800000 */
[----:B------:R-:W2:Y:S04]  /*1800*/  FENCE.VIEW.ASYNC.S ;  /* 0x00000000000073c6 */ /* 0x000ea80000000000 */
[----:B--2---:R2:W3:Y:S06]  /*1810*/  @!UP0 SYNCS.EXCH.64 URZ, [UR11+0x48000], UR16 ;  /* 0x048000100bff85b2 */ /* 0x0044ec0008000100 */
[----:B------:R2:W3:Y:S02]  /*1820*/  @!UP1 SYNCS.EXCH.64 URZ, [UR11+0x48020], UR4 ;  /* 0x048020040bff95b2 */ /* 0x0004e40008000100 */
[----:B---3--:R-:W-:Y:S06]  /*1830*/  BAR.SYNC.DEFER_BLOCKING 0x0 ;  /* 0x0000000000007b1d */ /* 0x008fec0000010000 */
[----:B------:R-:W-:Y:S05]  /*1840*/  @P3 BRA `(.L_x_54) ;  /* 0x00000000002c3947 */ /* 0x000fea0003800000 */
[----:B--2---:R-:W-:Y:S02]  /*1850*/  UMOV UR4, 0x1 ;  /* 0x0000000100047882 */ /* 0x004fe40000000000 */
[----:B------:R-:W-:-:S04]  /*1860*/  UIADD3 UR16, UPT, UPT, -UR4, 0x100000, URZ ;  /* 0x0010000004107890 */ /* 0x000fc8000fffe1ff */
[----:B------:R-:W-:Y:S02]  /*1870*/  USHF.L.U32 UR17, UR16, 0xb, URZ ;  /* 0x0000000b10117899 */ /* 0x000fe400080006ff */
[----:B------:R-:W-:Y:S02]  /*1880*/  USHF.L.U32 UR16, UR16, 0x1, URZ ;  /* 0x0000000110107899 */ /* 0x000fe400080006ff */
[----:B------:R-:W-:-:S04]  /*1890*/  UIADD3 UR4, UPT, UPT, -UR4, 0x100000, URZ ;  /* 0x0010000004047890 */ /* 0x000fc8000fffe1ff */
[----:B------:R-:W-:Y:S02]  /*18a0*/  USHF.L.U32 UR5, UR4, 0xb, URZ ;  /* 0x0000000b04057899 */ /* 0x000fe400080006ff */
[----:B------:R-:W-:Y:S01]  /*18b0*/  USHF.L.U32 UR4, UR4, 0x1, URZ ;  /* 0x0000000104047899 */ /* 0x000fe200080006ff */
[----:B------:R-:W2:Y:S03]  /*18c0*/  FENCE.VIEW.ASYNC.S ;  /* 0x00000000000073c6 */ /* 0x000ea60000000000 */
[----:B--2---:R3:W5:Y:S08]  /*18d0*/  SYNCS.EXCH.64 URZ, [UR11+0x48008], UR16 ;  /* 0x048008100bff75b2 */ /* 0x0047700008000100 */
[----:B------:R3:W2:Y:S02]  /*18e0*/  SYNCS.EXCH.64 URZ, [UR11+0x48028], UR4 ;  /* 0x048028040bff75b2 */ /* 0x0006a40008000100 */
[----:B---3--:R-:W-:Y:S01]  /*18f0*/  NOP ;  /* 0x0000000000007918 */ /* 0x008fe20000000000 */
.L_x_54:
[----:B--2---:R-:W-:Y:S05]  /*1900*/  BSYNC.RECONVERGENT B5 ;  /* 0x0000000000057941 */ /* 0x004fea0003800200 */
.L_x_53:
[----:B-----5:R-:W-:Y:S01]  /*1910*/  BAR.SYNC.DEFER_BLOCKING 0x0 ;  /* 0x0000000000007b1d */ /* 0x020fe20000010000 */
[----:B------:R-:W-:Y:S01]  /*1920*/  UIADD3 UR6, UPT, UPT, UR11, 0x48020, URZ ;  /* 0x000480200b067890 */ /* 0x000fe2000fffe0ff */
[----:B------:R-:W-:Y:S01]  /*1930*/  ISETP.GE.AND P0, PT, R13, 0x1, PT ;  /* 0x000000010d00780c */ /* 0x000fe20003f06270 */
[----:B------:R-:W-:-:S03]  /*1940*/  USHF.L.U32 UR23, UR15, 0x7, URZ ;  /* 0x000000070f177899 */ /* 0x000fc600080006ff */
[----:B------:R-:W-:Y:S04]  /*1950*/  BSSY.RECONVERGENT B5, `(.L_x_55) ;  /* 0x000000d000057945 */ /* 0x000fe80003800200 */
[----:B------:R-:W-:Y:S05]  /*1960*/  @P3 BRA `(.L_x_56) ;  /* 0x00000000002c3947 */ /* 0x000fea0003800000 */
[----:B------:R-:W-:Y:S02]  /*1970*/  UMOV UR4, 0x1 ;  /* 0x0000000100047882 */ /* 0x000fe40000000000 */
[----:B------:R-:W-:-:S04]  /*1980*/  UIADD3 UR16, UPT, UPT, -UR4, 0x100000, URZ ;  /* 0x0010000004107890 */ /* 0x000fc8000fffe1ff */
[----:B------:R-:W-:Y:S02]  /*1990*/  USHF.L.U32 UR17, UR16, 0xb, URZ ;  /* 0x0000000b10117899 */ /* 0x000fe400080006ff */
[----:B------:R-:W-:Y:S02]  /*19a0*/  USHF.L.U32 UR16, UR16, 0x1, URZ ;  /* 0x0000000110107899 */ /* 0x000fe400080006ff */
[----:B------:R-:W-:-:S04]  /*19b0*/  UIADD3 UR4, UPT, UPT, -UR4, 0x100000, URZ ;  /* 0x0010000004047890 */ /* 0x000fc8000fffe1ff */
[----:B------:R-:W-:Y:S02]  /*19c0*/  USHF.L.U32 UR5, UR4, 0xb, URZ ;  /* 0x0000000b04057899 */ /* 0x000fe400080006ff */
[----:B------:R-:W-:Y:S01]  /*19d0*/  USHF.L.U32 UR4, UR4, 0x1, URZ ;  /* 0x0000000104047899 */ /* 0x000fe200080006ff */
[----:B------:R-:W2:Y:S03]  /*19e0*/  FENCE.VIEW.ASYNC.S ;  /* 0x00000000000073c6 */ /* 0x000ea60000000000 */
[----:B--2---:R2:W3:Y:S08]  /*19f0*/  SYNCS.EXCH.64 URZ, [UR11+0x48010], UR16 ;  /* 0x048010100bff75b2 */ /* 0x0044f00008000100 */
[----:B------:R2:W5:Y:S01]  /*1a00*/  SYNCS.EXCH.64 URZ, [UR11+0x48030], UR4 ;  /* 0x048030040bff75b2 */ /* 0x0005620008000100 */
[----:B------:R-:W-:Y:S01]  /*1a10*/  NOP ;  /* 0x0000000000007918 */ /* 0x000fe20000000000 */
.L_x_56:
[----:B--2---:R-:W-:Y:S05]  /*1a20*/  BSYNC.RECONVERGENT B5 ;  /* 0x0000000000057941 */ /* 0x004fea0003800200 */
.L_x_55:
[----:B------:R-:W-:Y:S05]  /*1a30*/  @!P0 BRA `(.L_x_57) ;  /* 0x0000000c00508947 */ /* 0x000fea0003800000 */
[----:B---3-5:R-:W-:Y:S01]  /*1a40*/  BAR.SYNC.DEFER_BLOCKING 0x0 ;  /* 0x0000000000007b1d */ /* 0x028fe20000010000 */
[----:B------:R-:W-:Y:S01]  /*1a50*/  ELECT P1, URZ, PT ;  /* 0x0000000000ff782f */ /* 0x000fe20003820000 */
[----:B------:R-:W-:Y:S01]  /*1a60*/  @!P3 IMAD.MOV.U32 R2, RZ, RZ, 0x18000 ;  /* 0x00018000ff02b424 */ /* 0x000fe200078e00ff */
[----:B------:R-:W-:Y:S02]  /*1a70*/  ULOP3.LUT UR4, UR14, 0x1, URZ, 0xc0, !UPT ;  /* 0x000000010e047892 */ /* 0x000fe4000f8ec0ff */
[C---:B------:R-:W-:Y:S02]  /*1a80*/  ISETP.LT.U32.AND P1, PT, R10.reuse, 0x40, P1 ;  /* 0x000000400a00780c */ /* 0x040fe40000f21070 */
[----:B------:R-:W-:Y:S01]  /*1a90*/  ELECT P0, URZ, PT ;  /* 0x0000000000ff782f */ /* 0x000fe20003800000 */
[----:B------:R-:W-:Y:S02]  /*1aa0*/  ULEA UR5, UR4, UR11, 0xe ;  /* 0x0000000b04057291 */ /* 0x000fe4000f8e70ff */
[----:B------:R-:W-:Y:S01]  /*1ab0*/  USHF.L.U32 UR22, UR4, 0x6, URZ ;  /* 0x0000000604167899 */ /* 0x000fe200080006ff */
[----:B------:R-:W-:Y:S01]  /*1ac0*/  ISETP.LT.U32.AND P0, PT, R10, 0x40, P0 ;  /* 0x000000400a00780c */ /* 0x000fe20000701070 */
[----:B------:R-:W-:Y:S01]  /*1ad0*/  ULEA UR16, UR4, UR5, 0xe ;  /* 0x0000000504107291 */ /* 0x000fe2000f8e70ff */
[----:B------:R-:W-:-:S04]  /*1ae0*/  UMOV UR19, UR7 ;  /* 0x0000000700137c82 */ /* 0x000fc80008000000 */
[----:B------:R-:W-:Y:S01]  /*1af0*/  UMOV UR18, UR22 ;  /* 0x0000001600127c82 */ /* 0x000fe20008000000 */
[----:B------:R-:W-:Y:S01]  /*1b00*/  VOTEU.ANY UP0, P1 ;  /* 0x0000000000ff7886 */ /* 0x000fe20000800100 */
[----:B------:R-:W-:-:S04]  /*1b10*/  VOTEU.ANY UP2, P1 ;  /* 0x0000000000ff7886 */ /* 0x000fc80000840100 */
[----:B------:R-:W-:Y:S01]  /*1b20*/  @UP0 UIADD3 UR20, UPT, UPT, UR5, 0x30000, URZ ;  /* 0x0003000005140890 */ /* 0x000fe2000fffe0ff */
[----:B------:R2:W-:Y:S01]  /*1b30*/  @!P3 SYNCS.ARRIVE.TRANS64 RZ, [UR11+0x48000], R2 ;  /* 0x04800002ffffb9a7 */ /* 0x0005e2000800000b */
[----:B------:R-:W-:Y:S01]  /*1b40*/  @UP0 UIADD3 UR21, UPT, UPT, UR11, 0x48000, URZ ;  /* 0x000480000b150890 */ /* 0x000fe2000fffe0ff */
[----:B------:R-:W-:Y:S06]  /*1b50*/  BAR.SYNC.DEFER_BLOCKING 0x0 ;  /* 0x0000000000007b1d */ /* 0x000fec0000010000 */
[----:B------:R-:W-:Y:S01]  /*1b60*/  VOTEU.ANY UP1, P0 ;  /* 0x0000000000ff7886 */ /* 0x000fe20000020100 */
[----:B------:R-:W-:-:S04]  /*1b70*/  VOTEU.ANY UP0, P0 ;  /* 0x0000000000ff7886 */ /* 0x000fc80000000100 */
[----:B------:R-:W-:Y:S01]  /*1b80*/  @UP1 UIADD3 UR17, UPT, UPT, UR11, 0x48000, URZ ;  /* 0x000480000b111890 */ /* 0x000fe2000fffe0ff */
[----:B------:R2:W-:Y:S01]  /*1b90*/  @UP2 UTMALDG.2D [UR20], [UR8] ;  /* 0x00000014080025b4 */ /* 0x0005e20008008000 */
[----:B------:R3:W-:Y:S06]  /*1ba0*/  MEMBAR.ALL.CTA ;  /* 0x0000000000007992 */ /* 0x0007ec0000008000 */
[----:B---3--:R-:W3:Y:S02]  /*1bb0*/  FENCE.VIEW.ASYNC.S ;  /* 0x00000000000073c6 */ /* 0x008ee40000000000 */
[----:B---3--:R-:W-:Y:S06]  /*1bc0*/  BAR.SYNC.DEFER_BLOCKING 0x0 ;  /* 0x0000000000007b1d */ /* 0x008fec0000010000 */
[----:B------:R2:W-:Y:S01]  /*1bd0*/  @UP0 UTMALDG.2D [UR16], [UR32] ;  /* 0x00000010200005b4 */ /* 0x0005e20008008000 */
[----:B------:R-:W-:Y:S01]  /*1be0*/  UISETP.NE.U32.AND UP0, UPT, UR14, URZ, UPT ;  /* 0x000000ff0e00728c */ /* 0x000fe2000bf05070 */
[----:B------:R-:W-:Y:S06]  /*1bf0*/  BAR.SYNC.DEFER_BLOCKING 0x0 ;  /* 0x0000000000007b1d */ /* 0x000fec0000010000 */
[----:B------:R-:W3:Y:S02]  /*1c00*/  SYNCS.PHASECHK.TRANS64.TRYWAIT P0, [UR11+0x48000], RZ ;  /* 0x048000ffff0075a7 */ /* 0x000ee4000800110b */
[----:B--23--:R-:W-:Y:S05]  /*1c10*/  @!P0 BRA `(.L_x_58) ;  /* 0x0000001800c48947 */ /* 0x00cfea0003800000 */
.L_x_74:
[----:B------:R-:W-:Y:S05]  /*1c20*/  BRA.U UP0, `(.L_x_59) ;  /* 0x0000000100c87547 */ /* 0x000fea000b800000 */
[----:B------:R-:W-:Y:S02]  /*1c30*/  USHF.R.U32.HI UR16, URZ, 0x4, UR11 ;  /* 0x00000004ff107899 */ /* 0x000fe4000801160b */
[----:B------:R-:W-:Y:S02]  /*1c40*/  UIADD3 UR15, UPT, UPT, UR11, 0x30000, URZ ;  /* 0x000300000b0f7890 */ /* 0x000fe4000fffe0ff */
[----:B------:R-:W-:Y:S02]  /*1c50*/  USGXT.U32 UR16, UR16, 0xe ;  /* 0x0000000e1010789a */ /* 0x000fe40008000000 */
[----:B------:R-:W-:Y:S02]  /*1c60*/  USHF.R.U32.HI UR15, URZ, 0x4, UR15 ;  /* 0x00000004ff0f7899 */ /* 0x000fe4000801160f */
[----:B------:R-:W-:Y:S02]  /*1c70*/  UIADD3 UR48, UP0, UPT, UR16, 0x2, URZ ;  /* 0x0000000210307890 */ /* 0x000fe4000ff1e0ff */
[----:B------:R-:W-:Y:S01]  /*1c80*/  USGXT.U32 UR18, UR15, 0xe ;  /* 0x0000000e0f12789a */ /* 0x000fe20008000000 */
[----:B------:R-:W-:Y:S01]  /*1c90*/  UMOV UR5, URZ ;  /* 0x000000ff00057c82 */ /* 0x000fe20008000000 */
[----:B------:R-:W-:Y:S01]  /*1ca0*/  UMOV UR4, URZ ;  /* 0x000000ff00047c82 */ /* 0x000fe20008000000 */
[----:B------:R-:W-:-:S02]  /*1cb0*/  UIADD3.X UR49, UPT, UPT, UR5, 0x40004040, URZ, UP0, !UPT ;  /* 0x4000404005317890 */ /* 0x000fc400087fe4ff */
[----:B------:R-:W-:Y:S02]  /*1cc0*/  UIADD3 UR50, UP0, UPT, UR18, 0x2, URZ ;  /* 0x0000000212327890 */ /* 0x000fe4000ff1e0ff */
[----:B------:R-:W-:Y:S02]  /*1cd0*/  UIADD3.64 UR24, UPT, UPT, UR48, 0x2, URZ ;  /* 0x0000000230187897 */ /* 0x000fe4000fffe0ff */
[----:B------:R-:W-:Y:S02]  /*1ce0*/  UIADD3.X UR51, UPT, UPT, UR4, 0x40004040, URZ, UP0, !UPT ;  /* 0x4000404004337890 */ /* 0x000fe400087fe4ff */
[----:B------:R-:W-:Y:S02]  /*1cf0*/  UIADD3.64 UR28, UPT, UPT, UR48, 0x4, URZ ;  /* 0x00000004301c7897 */ /* 0x000fe4000fffe0ff */
[----:B------:R-:W-:Y:S02]  /*1d00*/  UIADD3.64 UR4, UPT, UPT, UR50, 0x2, URZ ;  /* 0x0000000232047897 */ /* 0x000fe4000fffe0ff */
[----:B------:R-:W-:-:S02]  /*1d10*/  UIADD3.64 UR26, UPT, UPT, UR50, 0x4, URZ ;  /* 0x00000004321a7897 */ /* 0x000fc4000fffe0ff */
[----:B------:R-:W-:Y:S02]  /*1d20*/  UIADD3.64 UR34, UPT, UPT, UR48, 0x7fe, URZ ;  /* 0x000007fe30227897 */ /* 0x000fe4000fffe0ff */
[----:B------:R-:W-:Y:S02]  /*1d30*/  UIADD3.64 UR30, UPT, UPT, UR50, 0x3fe, URZ ;  /* 0x000003fe321e7897 */ /* 0x000fe4000fffe0ff */
[----:B------:R-:W-:Y:S02]  /*1d40*/  UIADD3.64 UR38, UPT, UPT, UR48, 0x800, URZ ;  /* 0x0000080030267897 */ /* 0x000fe4000fffe0ff */
[----:B------:R-:W-:Y:S02]  /*1d50*/  UIADD3.64 UR36, UPT, UPT, UR50, 0x400, URZ ;  /* 0x0000040032247897 */ /* 0x000fe4000fffe0ff */
[----:B------:R-:W-:Y:S02]  /*1d60*/  UIADD3.64 UR42, UPT, UPT, UR48, 0x802, URZ ;  /* 0x00000802302a7897 */ /* 0x000fe4000fffe0ff */
[----:B------:R-:W-:Y:S01]  /*1d70*/  UIADD3.64 UR40, UPT, UPT, UR50, 0x402, URZ ;  /* 0x0000040232287897 */ /* 0x000fe2000fffe0ff */
[----:B------:R-:W-:Y:S01]  /*1d80*/  UMOV UR20, 0x0 ;  /* 0x0000000000147882 */ /* 0x000fe20000000000 */
[----:B------:R-:W-:Y:S01]  /*1d90*/  UMOV UR21, 0x8400010 ;  /* 0x0840001000157882 */ /* 0x000fe20000000000 */
[----:B------:R-:W-:Y:S01]  /*1da0*/  UIADD3.64 UR46, UPT, UPT, UR48, 0x804, URZ ;  /* 0x00000804302e7897 */ /* 0x000fe2000fffe0ff */
[----:B------:R-:W-:Y:S01]  /*1db0*/  UMOV UR17, 0x40004040 ;  /* 0x4000404000117882 */ /* 0x000fe20000000000 */
[----:B------:R-:W-:Y:S01]  /*1dc0*/  UIADD3.64 UR44, UPT, UPT, UR50, 0x404, URZ ;  /* 0x00000404322c7897 */ /* 0x000fe2000fffe0ff */
[----:B------:R-:W-:Y:S01]  /*1dd0*/  UMOV UR19, 0x40004040 ;  /* 0x4000404000137882 */ /* 0x000fe20000000000 */
[----:B------:R-:W-:Y:S01]  /*1de0*/  UMOV UR52, 0x0 ;  /* 0x0000000000347882 */ /* 0x000fe20000000000 */
[----:B------:R-:W-:Y:S01]  /*1df0*/  UMOV UR53, 0x8400010 ;  /* 0x0840001000357882 */ /* 0x000fe20000000000 */
[----:B------:R-:W-:Y:S01]  /*1e00*/  UMOV UR54, 0x0 ;  /* 0x0000000000367882 */ /* 0x000fe20000000000 */
[----:B------:R-:W-:Y:S01]  /*1e10*/  UMOV UR55, 0x8400010 ;  /* 0x0840001000377882 */ /* 0x000fe20000000000 */
[----:B------:R2:W-:Y:S01]  /*1e20*/  UTCHMMA gdesc[UR18], gdesc[UR16], tmem[UR10], tmem[UR20], idesc[UR21], !UPT ;  /* 0x00ff1410120075ea */ /* 0x0005e2000f80000a */
[----:B------:R-:W-:Y:S01]  /*1e30*/  UMOV UR56, 0x0 ;  /* 0x0000000000387882 */ /* 0x000fe20000000000 */
[----:B------:R-:W-:Y:S01]  /*1e40*/  UMOV UR57, 0x8400010 ;  /* 0x0840001000397882 */ /* 0x000fe20000000000 */
[----:B------:R2:W-:Y:S01]  /*1e50*/  UTCHMMA gdesc[UR50], gdesc[UR48], tmem[UR10], tmem[UR52], idesc[UR53], UPT ;  /* 0x00ff3430320075ea */ /* 0x0005e2000b80000a */
        /* <DEDUP_REMOVED lines=12> */
[----:B------:R2:W-:Y:S01]  /*1f20*/  UTCHMMA gdesc[UR40], gdesc[UR42], tmem[UR10], tmem[UR62], idesc[UR63], UPT ;  /* 0x00ff3e2a280075ea */ /* 0x0005e2000b80000a */
[----:B------:R2:W-:Y:S01]  /*1f30*/  UTCHMMA gdesc[UR44], gdesc[UR46], tmem[UR10], tmem[UR64], idesc[UR65], UPT ;  /* 0x00ff402e2c0075ea */ /* 0x0005e2000b80000a */
[----:B------:R-:W-:Y:S01]  /*1f40*/  NOP ;  /* 0x0000000000007918 */ /* 0x000fe20000000000 */
.L_x_59:
[----:B------:R-:W-:Y:S01]  /*1f50*/  ELECT P0, URZ, PT ;  /* 0x0000000000ff782f */ /* 0x000fe20003800000 */
[----:B--2---:R-:W-:Y:S01]  /*1f60*/  UMOV UR4, UR6 ;  /* 0x0000000600047c82 */ /* 0x004fe20008000000 */
[----:B------:R-:W-:Y:S02]  /*1f70*/  UMOV UR5, URZ ;  /* 0x000000ff00057c82 */ /* 0x000fe40008000000 */
[----:B------:R-:W-:-:S13]  /*1f80*/  ISETP.LT.U32.AND P0, PT, R10, 0x20, P0 ;  /* 0x000000200a00780c */ /* 0x000fda0000701070 */
[----:B------:R-:W-:Y:S01]  /*1f90*/  VOTEU.ANY UP0, P0 ;  /* 0x0000000000ff7886 */ /* 0x000fe20000000100 */
[----:B------:R-:W-:Y:S01]  /*1fa0*/  VOTEU.ANY UP1, P0 ;  /* 0x0000000000ff7886 */ /* 0x000fe20000020100 */
[----:B------:R-:W-:-:S03]  /*1fb0*/  ISETP.GE.U32.AND P0, PT, R13, 0x81, PT ;  /* 0x000000810d00780c */ /* 0x000fc60003f06070 */
[----:B------:R-:W-:Y:S02]  /*1fc0*/  @UP0 UMOV UR4, UR4 ;  /* 0x0000000400040c82 */ /* 0x000fe40008000000 */
[----:B------:R2:W-:Y:S01]  /*1fd0*/  @UP1 UTCBAR [UR4], URZ ;  /* 0x000000ff040013e9 */ /* 0x0005e200080000ff */
[----:B------:R-:W-:Y:S06]  /*1fe0*/  BAR.SYNC.DEFER_BLOCKING 0x0 ;  /* 0x0000000000007b1d */ /* 0x000fec0000010000 */
[----:B------:R-:W3:Y:S02]  /*1ff0*/  SYNCS.PHASECHK.TRANS64.TRYWAIT P1, [UR11+0x48020], RZ ;  /* 0x048020ffff0075a7 */ /* 0x000ee4000802110b */
[----:B--23--:R-:W-:Y:S05]  /*2000*/  @!P1 BRA `(.L_x_60) ;  /* 0x0000001400d49947 */ /* 0x00cfea0003800000 */
.L_x_75:
[----:B------:R-:W-:Y:S01]  /*2010*/  IMAD.MOV.U32 R2, RZ, RZ, RZ ;  /* 0x000000ffff027224 */ /* 0x000fe200078e00ff */
[----:B------:R-:W-:Y:S06]  /*2020*/  @!P0 BRA `(.L_x_57) ;  /* 0x0000000400d48947 */ /* 0x000fec0003800000 */
[----:B------:R-:W2:Y:S01]  /*2030*/  LDCU UR34, c[0x0][0x3a0] ;  /* 0x00007400ff2277ac */ /* 0x000ea20008000800 */
[----:B------:R-:W-:Y:S01]  /*2040*/  UMOV UR35, 0x80 ;  /* 0x0000008000237882 */ /* 0x000fe20000000000 */
[----:B------:R-:W-:-:S05]  /*2050*/  UMOV UR15, 0x1 ;  /* 0x00000001000f7882 */ /* 0x000fca0000000000 */
.L_x_64:
[----:B------:R-:W-:Y:S01]  /*2060*/  BAR.SYNC.DEFER_BLOCKING 0x0 ;  /* 0x0000000000007b1d */ /* 0x000fe20000010000 */
[----:B------:R-:W-:Y:S01]  /*2070*/  ULEA UR42, UR15, UR11, 0x3 ;  /* 0x0000000b0f2a7291 */ /* 0x000fe2000f8e18ff */
[----:B------:R-:W-:Y:S01]  /*2080*/  @!P3 IMAD.MOV.U32 R3, RZ, RZ, 0x18000 ;  /* 0x00018000ff03b424 */ /* 0x000fe200078e00ff */
[----:B------:R-:W-:Y:S01]  /*2090*/  ELECT P1, URZ, PT ;  /* 0x0000000000ff782f */ /* 0x000fe20003820000 */
[----:B------:R-:W-:-:S03]  /*20a0*/  ULEA UR4, UR15, UR11, 0xf ;  /* 0x0000000b0f047291 */ /* 0x000fc6000f8e78ff */
[----:B------:R-:W-:Y:S01]  /*20b0*/  ISETP.LT.U32.AND P1, PT, R10, 0x40, P1 ;  /* 0x000000400a00780c */ /* 0x000fe20000f21070 */
[----:B------:R-:W-:Y:S02]  /*20c0*/  ULOP3.LUT UR5, UR14, 0x1, URZ, 0xc0, !UPT ;  /* 0x000000010e057892 */ /* 0x000fe4000f8ec0ff */
[----:B------:R-:W-:Y:S02]  /*20d0*/  UIADD3 UR16, UPT, UPT, UR4, 0x30000, URZ ;  /* 0x0003000004107890 */ /* 0x000fe4000fffe0ff */
[----:B------:R-:W-:Y:S02]  /*20e0*/  ULEA UR22, UR5, UR35, 0x6 ;  /* 0x0000002305167291 */ /* 0x000fe4000f8e30ff */
[----:B------:R-:W-:Y:S01]  /*20f0*/  ULEA UR20, UR5, UR16, 0xe ;  /* 0x0000001005147291 */ /* 0x000fe2000f8e70ff */
[----:B------:R-:W-:Y:S01]  /*2100*/  ELECT P0, URZ, PT ;  /* 0x0000000000ff782f */ /* 0x000fe20003800000 */
[----:B------:R-:W-:-:S04]  /*2110*/  ULEA UR17, UR15, UR11, 0x10 ;  /* 0x0000000b0f117291 */ /* 0x000fc8000f8e80ff */
[----:B------:R-:W-:Y:S01]  /*2120*/  VOTEU.ANY UP0, P1 ;  /* 0x0000000000ff7886 */ /* 0x000fe20000800100 */
[----:B------:R-:W-:Y:S01]  /*2130*/  ISETP.LT.U32.AND P0, PT, R10, 0x40, P0 ;  /* 0x000000400a00780c */ /* 0x000fe20000701070 */
[----:B------:R-:W-:Y:S01]  /*2140*/  ULEA UR4, UR5, UR17, 0xf ;  /* 0x0000001105047291 */ /* 0x000fe2000f8e78ff */
[----:B------:R3:W-:Y:S02]  /*2150*/  @!P3 SYNCS.ARRIVE.TRANS64 RZ, [UR42+0x48000], R3 ;  /* 0x04800003ffffb9a7 */ /* 0x0007e4000800002a */
[----:B------:R-:W-:Y:S01]  /*2160*/  @UP0 UIADD3 UR21, UPT, UPT, UR42, 0x48000, URZ ;  /* 0x000480002a150890 */ /* 0x000fe2000fffe0ff */
[----:B------:R-:W-:Y:S01]  /*2170*/  VOTEU.ANY UP0, P1 ;  /* 0x0000000000ff7886 */ /* 0x000fe20000800100 */
[----:B------:R-:W-:Y:S01]  /*2180*/  BAR.SYNC.DEFER_BLOCKING 0x0 ;  /* 0x0000000000007b1d */ /* 0x000fe20000010000 */
[----:B---3--:R-:W-:-:S06]  /*2190*/  IMAD.U32 R3, R2, -0x80000000, RZ ;  /* 0x8000000002037824 */ /* 0x008fcc00078e00ff */
[----:B------:R-:W-:Y:S01]  /*21a0*/  VOTEU.ANY UP1, P0 ;  /* 0x0000000000ff7886 */ /* 0x000fe20000020100 */
[----:B------:R-:W-:-:S04]  /*21b0*/  UMOV UR6, UR22 ;  /* 0x0000001600067c82 */ /* 0x000fc80008000000 */
[----:B------:R-:W-:Y:S01]  /*21c0*/  @UP1 UIADD3 UR5, UPT, UPT, UR42, 0x48000, URZ ;  /* 0x000480002a051890 */ /* 0x000fe2000fffe0ff */
[----:B------:R-:W-:Y:S01]  /*21d0*/  VOTEU.ANY UP1, P0 ;  /* 0x0000000000ff7886 */ /* 0x000fe20000020100 */
[----:B------:R3:W-:Y:S01]  /*21e0*/  @UP0 UTMALDG.2D [UR20], [UR8] ;  /* 0x00000014080005b4 */ /* 0x0007e20008008000 */
[----:B------:R-:W-:Y:S01]  /*21f0*/  UISETP.NE.U32.AND UP0, UPT, UR14, URZ, UPT ;  /* 0x000000ff0e00728c */ /* 0x000fe2000bf05070 */
[----:B------:R5:W-:Y:S06]  /*2200*/  MEMBAR.ALL.CTA ;  /* 0x0000000000007992 */ /* 0x000bec0000008000 */
[----:B-----5:R-:W5:Y:S02]  /*2210*/  FENCE.VIEW.ASYNC.S ;  /* 0x00000000000073c6 */ /* 0x020f640000000000 */
[----:B-----5:R-:W-:Y:S06]  /*2220*/  BAR.SYNC.DEFER_BLOCKING 0x0 ;  /* 0x0000000000007b1d */ /* 0x020fec0000010000 */
[----:B------:R3:W-:Y:S02]  /*2230*/  @UP1 UTMALDG.2D [UR4], [UR32] ;  /* 0x00000004200015b4 */ /* 0x0007e40008008000 */
[----:B------:R-:W-:Y:S06]  /*2240*/  BAR.SYNC.DEFER_BLOCKING 0x0 ;  /* 0x0000000000007b1d */ /* 0x000fec0000010000 */
[----:B------:R-:W5:Y:S02]  /*2250*/  SYNCS.PHASECHK.TRANS64.TRYWAIT P0, [UR42+0x48000], R3 ;  /* 0x04800003ff0075a7 */ /* 0x000f64000800112a */
[----:B---3-5:R-:W-:Y:S05]  /*2260*/  @!P0 BRA `(.L_x_61) ;  /* 0x0000001400488947 */ /* 0x028fea0003800000 */
.L_x_76:
[----:B------:R-:W-:Y:S05]  /*2270*/  BRA.U UP0, `(.L_x_62) ;  /* 0x0000000100f47547 */ /* 0x000fea000b800000 */
[----:B------:R-:W-:Y:S02]  /*2280*/  USHF.R.U32.HI UR20, URZ, 0x4, UR16 ;  /* 0x00000004ff147899 */ /* 0x000fe40008011610 */
[----:B------:R-:W-:Y:S02]  /*2290*/  USHF.R.U32.HI UR24, URZ, 0x4, UR17 ;  /* 0x00000004ff187899 */ /* 0x000fe40008011611 */
[----:B------:R-:W-:Y:S02]  /*22a0*/  USGXT.U32 UR20, UR20, 0xe ;  /* 0x0000000e1414789a */ /* 0x000fe40008000000 */
[----:B------:R-:W-:Y:S02]  /*22b0*/  USGXT.U32 UR24, UR24, 0xe ;  /* 0x0000000e1818789a */ /* 0x000fe40008000000 */
[----:B------:R-:W-:Y:S02]  /*22c0*/  UIADD3 UR28, UP0, UPT, UR20, 0x2, URZ ;  /* 0x00000002141c7890 */ /* 0x000fe4000ff1e0ff */
[----:B------:R-:W-:Y:S01]  /*22d0*/  UIADD3 UR26, UP1, UPT, UR24, 0x2, URZ ;  /* 0x00000002181a7890 */ /* 0x000fe2000ff3e0ff */
[----:B------:R-:W-:Y:S01]  /*22e0*/  UMOV UR4, URZ ;  /* 0x000000ff00047c82 */ /* 0x000fe20008000000 */
[----:B------:R-:W-:Y:S01]  /*22f0*/  UMOV UR5, URZ ;  /* 0x000000ff00057c82 */ /* 0x000fe20008000000 */
[----:B------:R-:W-:-:S02]  /*2300*/  UIADD3.X UR29, UPT, UPT, UR4, 0x40004040, URZ, UP0, !UPT ;  /* 0x40004040041d7890 */ /* 0x000fc400087fe4ff */
[----:B------:R-:W-:Y:S02]  /*2310*/  UIADD3 UR44, UP3, UPT, UR28, 0x2, URZ ;  /* 0x000000021c2c7890 */ /* 0x000fe4000ff7e0ff */
[----:B------:R-:W-:Y:S02]  /*2320*/  UIADD3.X UR27, UPT, UPT, UR5, 0x40004040, URZ, UP1, !UPT ;  /* 0x40004040051b7890 */ /* 0x000fe40008ffe4ff */
[----:B------:R-:W-:Y:S02]  /*2330*/  UIADD3 UR46, UP2, UPT, UR26, 0x2, URZ ;  /* 0x000000021a2e7890 */ /* 0x000fe4000ff5e0ff */
[----:B------:R-:W-:Y:S02]  /*2340*/  UIADD3 UR48, UP6, UPT, UR28, 0x4, URZ ;  /* 0x000000041c307890 */ /* 0x000fe4000ffde0ff */
[----:B------:R-:W-:Y:S02]  /*2350*/  UIADD3 UR50, UP5, UPT, UR26, 0x4, URZ ;  /* 0x000000041a327890 */ /* 0x000fe4000ffbe0ff */
[----:B------:R-:W-:-:S02]  /*2360*/  UIADD3 UR52, UP1, UPT, UR28, 0x3fe, URZ ;  /* 0x000003fe1c347890 */ /* 0x000fc4000ff3e0ff */
[----:B------:R-:W-:Y:S02]  /*2370*/  UIADD3 UR54, UP0, UPT, UR26, 0x7fe, URZ ;  /* 0x000007fe1a367890 */ /* 0x000fe4000ff1e0ff */
[----:B------:R-:W-:Y:S02]  /*2380*/  UIADD3.X UR45, UPT, UPT, UR29, URZ, URZ, UP3, !UPT ;  /* 0x000000ff1d2d7290 */ /* 0x000fe40009ffe4ff */
[----:B------:R-:W-:Y:S02]  /*2390*/  UIADD3 UR56, UP4, UPT, UR28, 0x400, URZ ;  /* 0x000004001c387890 */ /* 0x000fe4000ff9e0ff */
[----:B------:R-:W-:Y:S02]  /*23a0*/  UIADD3 UR58, UP3, UPT, UR26, 0x800, URZ ;  /* 0x000008001a3a7890 */ /* 0x000fe4000ff7e0ff */
[----:B------:R-:W-:Y:S02]  /*23b0*/  UIADD3.X UR47, UPT, UPT, UR27, URZ, URZ, UP2, !UPT ;  /* 0x000000ff1b2f7290 */ /* 0x000fe400097fe4ff */
[----:B------:R-:W-:-:S02]  /*23c0*/  UIADD3.X UR49, UPT, UPT, UR29, URZ, URZ, UP6, !UPT ;  /* 0x000000ff1d317290 */ /* 0x000fc4000b7fe4ff */
[----:B------:R-:W-:Y:S02]  /*23d0*/  UIADD3 UR60, UP2, UPT, UR28, 0x402, URZ ;  /* 0x000004021c3c7890 */ /* 0x000fe4000ff5e0ff */
[----:B------:R-:W-:Y:S02]  /*23e0*/  UIADD3 UR62, UP6, UPT, UR26, 0x802, URZ ;  /* 0x000008021a3e7890 */ /* 0x000fe4000ffde0ff */
[----:B------:R-:W-:Y:S02]  /*23f0*/  UIADD3.X UR51, UPT, UPT, UR27, URZ, URZ, UP5, !UPT ;  /* 0x000000ff1b337290 */ /* 0x000fe4000affe4ff */
[----:B------:R-:W-:Y:S02]  /*2400*/  UIADD3.X UR53, UPT, UPT, UR29, URZ, URZ, UP1, !UPT ;  /* 0x000000ff1d357290 */ /* 0x000fe40008ffe4ff */
[----:B------:R-:W-:Y:S02]  /*2410*/  UIADD3 UR4, UP5, UPT, UR28, 0x404, URZ ;  /* 0x000004041c047890 */ /* 0x000fe4000ffbe0ff */
[----:B------:R-:W-:-:S02]  /*2420*/  UIADD3 UR30, UP1, UPT, UR26, 0x804, URZ ;  /* 0x000008041a1e7890 */ /* 0x000fc4000ff3e0ff */
[----:B------:R-:W-:Y:S02]  /*2430*/  UIADD3.X UR55, UPT, UPT, UR27, URZ, URZ, UP0, !UPT ;  /* 0x000000ff1b377290 */ /* 0x000fe400087fe4ff */
[----:B------:R-:W-:Y:S02]  /*2440*/  UIADD3.X UR57, UPT, UPT, UR29, URZ, URZ, UP4, !UPT ;  /* 0x000000ff1d397290 */ /* 0x000fe4000a7fe4ff */
[----:B------:R-:W-:Y:S02]  /*2450*/  UIADD3.X UR59, UPT, UPT, UR27, URZ, URZ, UP3, !UPT ;  /* 0x000000ff1b3b7290 */ /* 0x000fe40009ffe4ff */
[----:B------:R-:W-:Y:S02]  /*2460*/  UIADD3.X UR61, UPT, UPT, UR29, URZ, URZ, UP2, !UPT ;  /* 0x000000ff1d3d7290 */ /* 0x000fe400097fe4ff */
[----:B------:R-:W-:Y:S01]  /*2470*/  UIADD3.X UR63, UPT, UPT, UR27, URZ, URZ, UP6, !UPT ;  /* 0x000000ff1b3f7290 */ /* 0x000fe2000b7fe4ff */
[----:B------:R-:W-:Y:S01]  /*2480*/  UMOV UR18, 0x0 ;  /* 0x0000000000127882 */ /* 0x000fe20000000000 */
[----:B------:R-:W-:Y:S01]  /*2490*/  UMOV UR19, 0x8400010 ;  /* 0x0840001000137882 */ /* 0x000fe20000000000 */
[----:B------:R-:W-:Y:S01]  /*24a0*/  UMOV UR21, 0x40004040 ;  /* 0x4000404000157882 */ /* 0x000fe20000000000 */
[----:B------:R-:W-:Y:S01]  /*24b0*/  UMOV UR25, 0x40004040 ;  /* 0x4000404000197882 */ /* 0x000fe20000000000 */
[----:B------:R-:W-:Y:S01]  /*24c0*/  UIADD3.X UR5, UPT, UPT, UR29, URZ, URZ, UP5, !UPT ;  /* 0x000000ff1d057290 */ /* 0x000fe2000affe4ff */
[----:B------:R3:W-:Y:S01]  /*24d0*/  UTCHMMA gdesc[UR20], gdesc[UR24], tmem[UR10], tmem[UR18], idesc[UR19], UPT ;  /* 0x00ff1218140075ea */ /* 0x0007e2000b80000a */
[----:B------:R-:W-:Y:S01]  /*24e0*/  UIADD3.X UR31, UPT, UPT, UR27, URZ, URZ, UP1, !UPT ;  /* 0x000000ff1b1f7290 */ /* 0x000fe20008ffe4ff */
[----:B------:R-:W-:Y:S01]  /*24f0*/  UMOV UR16, 0x0 ;  /* 0x0000000000107882 */ /* 0x000fe20000000000 */
[----:B------:R-:W-:Y:S01]  /*2500*/  UMOV UR17, 0x8400010 ;  /* 0x0840001000117882 */ /* 0x000fe20000000000 */
[----:B------:R-:W-:Y:S01]  /*2510*/  UMOV UR40, 0x0 ;  /* 0x0000000000287882 */ /* 0x000fe20000000000 */
[----:B------:R-:W-:Y:S01]  /*2520*/  UMOV UR41, 0x8400010 ;  /* 0x0840001000297882 */ /* 0x000fe20000000000 */
        /* <DEDUP_REMOVED lines=18> */
.L_x_62:
[----:B------:R-:W-:Y:S01]  /*2650*/  ELECT P0, URZ, PT ;  /* 0x0000000000ff782f */ /* 0x000fe20003800000 */
[----:B---3--:R-:W-:-:S03]  /*2660*/  UIADD3 UR4, UPT, UPT, UR42, 0x48020, URZ ;  /* 0x000480202a047890 */ /* 0x008fc6000fffe0ff */
[----:B------:R-:W-:Y:S01]  /*2670*/  ISETP.LT.U32.AND P0, PT, R10, 0x20, P0 ;  /* 0x000000200a00780c */ /* 0x000fe20000701070 */
[----:B------:R-:W-:-:S12]  /*2680*/  UMOV UR5, URZ ;  /* 0x000000ff00057c82 */ /* 0x000fd80008000000 */
[----:B------:R-:W-:Y:S01]  /*2690*/  VOTEU.ANY UP0, P0 ;  /* 0x0000000000ff7886 */ /* 0x000fe20000000100 */
[----:B------:R-:W-:-:S04]  /*26a0*/  VOTEU.ANY UP1, P0 ;  /* 0x0000000000ff7886 */ /* 0x000fc80000020100 */
[----:B------:R-:W-:Y:S02]  /*26b0*/  @UP0 UMOV UR4, UR4 ;  /* 0x0000000400040c82 */ /* 0x000fe40008000000 */
[----:B------:R3:W-:Y:S01]  /*26c0*/  @UP1 UTCBAR [UR4], URZ ;  /* 0x000000ff040013e9 */ /* 0x0007e200080000ff */
[----:B------:R-:W-:Y:S06]  /*26d0*/  BAR.SYNC.DEFER_BLOCKING 0x0 ;  /* 0x0000000000007b1d */ /* 0x000fec0000010000 */
[----:B------:R-:W5:Y:S02]  /*26e0*/  SYNCS.PHASECHK.TRANS64.TRYWAIT P0, [UR42+0x48020], R3 ;  /* 0x04802003ff0075a7 */ /* 0x000f64000800112a */
[----:B---3-5:R-:W-:Y:S05]  /*26f0*/  @!P0 BRA `(.L_x_63) ;  /* 0x0000001000308947 */ /* 0x028fea0003800000 */
.L_x_77:
[----:B------:R-:W-:Y:S02]  /*2700*/  UIADD3 UR15, UPT, UPT, UR15, 0x1, URZ ;  /* 0x000000010f0f7890 */ /* 0x000fe4000fffe0ff */
[----:B------:R-:W-:Y:S02]  /*2710*/  UIADD3 UR35, UPT, UPT, UR35, 0x80, URZ ;  /* 0x0000008023237890 */ /* 0x000fe4000fffe0ff */
[----:B------:R-:W-:-:S04]  /*2720*/  UISETP.NE.U32.AND UP0, UPT, UR15, 0x3, UPT ;  /* 0x000000030f00788c */ /* 0x000fc8000bf05070 */
[----:B------:R-:W-:Y:S02]  /*2730*/  USEL UR15, UR15, URZ, UP0 ;  /* 0x000000ff0f0f7287 */ /* 0x000fe40008000000 */
[----:B------:R-:W-:Y:S02]  /*2740*/  USEL UR4, URZ, 0x1, UP0 ;  /* 0x00000001ff047887 */ /* 0x000fe40008000000 */
[----:B--2---:R-:W-:-:S04]  /*2750*/  UISETP.GE.AND UP0, UPT, UR35, UR34, UPT ;  /* 0x000000222300728c */ /* 0x004fc8000bf06270 */
[----:B------:R-:W-:-:S05]  /*2760*/  LOP3.LUT R2, R2, UR4, RZ, 0x3c, !PT ;  /* 0x0000000402027c12 */ /* 0x000fca000f8e3cff */
[----:B------:R-:W-:Y:S05]  /*2770*/  BRA.U !UP0, `(.L_x_64) ;  /* 0xfffffff908387547 */ /* 0x000fea000b83ffff */
.L_x_57:
[----:B---3-5:R-:W-:Y:S06]  /*2780*/  BAR.SYNC.DEFER_BLOCKING 0x0 ;  /* 0x0000000000007b1d */ /* 0x028fec0000010000 */
[----:B------:R-:W-:Y:S04]  /*2790*/  BSSY.RECONVERGENT B5, `(.L_x_65) ;  /* 0x0000004000057945 */ /* 0x000fe80003800200 */
[----:B------:R-:W-:Y:S05]  /*27a0*/  @P3 BRA `(.L_x_66) ;  /* 0x0000000000083947 */ /* 0x000fea0003800000 */
[----:B------:R-:W2:Y:S02]  /*27b0*/  SYNCS.CCTL.IV [UR11+0x48000] ;  /* 0x04800000ff0079b1 */ /* 0x000ea4000800000b */
[----:B--2---:R-:W2:Y:S02]  /*27c0*/  SYNCS.CCTL.IV [UR11+0x48020] ;  /* 0x04802000ff0079b1 */ /* 0x004ea4000800000b */
.L_x_66:
[----:B------:R-:W-:Y:S05]  /*27d0*/  BSYNC.RECONVERGENT B5 ;  /* 0x0000000000057941 */ /* 0x000fea0003800200 */
.L_x_65:
[----:B--2---:R-:W-:Y:S06]  /*27e0*/  BAR.SYNC.DEFER_BLOCKING 0x0 ;  /* 0x0000000000007b1d */ /* 0x004fec0000010000 */
[----:B------:R-:W-:Y:S04]  /*27f0*/  BSSY.RECONVERGENT B5, `(.L_x_67) ;  /* 0x0000004000057945 */ /* 0x000fe80003800200 */
[----:B------:R-:W-:Y:S05]  /*2800*/  @P3 BRA `(.L_x_68) ;  /* 0x0000000000083947 */ /* 0x000fea0003800000 */
[----:B------:R-:W2:Y:S02]  /*2810*/  SYNCS.CCTL.IV [UR11+0x48008] ;  /* 0x04800800ff0079b1 */ /* 0x000ea4000800000b */
[----:B--2---:R-:W2:Y:S02]  /*2820*/  SYNCS.CCTL.IV [UR11+0x48028] ;  /* 0x04802800ff0079b1 */ /* 0x004ea4000800000b */
.L_x_68:
[----:B------:R-:W-:Y:S05]  /*2830*/  BSYNC.RECONVERGENT B5 ;  /* 0x0000000000057941 */ /* 0x000fea0003800200 */
.L_x_67:
[----:B--2---:R-:W-:Y:S06]  /*2840*/  BAR.SYNC.DEFER_BLOCKING 0x0 ;  /* 0x0000000000007b1d */ /* 0x004fec0000010000 */
[----:B------:R-:W-:Y:S04]  /*2850*/  BSSY.RECONVERGENT B5, `(.L_x_69) ;  /* 0x0000004000057945 */ /* 0x000fe80003800200 */
[----:B------:R-:W-:Y:S05]  /*2860*/  @P3 BRA `(.L_x_70) ;  /* 0x0000000000083947 */ /* 0x000fea0003800000 */
[----:B------:R-:W2:Y:S02]  /*2870*/  SYNCS.CCTL.IV [UR11+0x48010] ;  /* 0x04801000ff0079b1 */ /* 0x000ea4000800000b */
[----:B--2---:R-:W2:Y:S02]  /*2880*/  SYNCS.CCTL.IV [UR11+0x48030] ;  /* 0x04803000ff0079b1 */ /* 0x004ea4000800000b */
.L_x_70:
[----:B------:R-:W-:Y:S05]  /*2890*/  BSYNC.RECONVERGENT B5 ;  /* 0x0000000000057941 */ /* 0x000fea0003800200 */
.L_x_69:
[----:B------:R-:W-:Y:S01]  /*28a0*/  ULOP3.LUT UR14, UR14, 0x3, URZ, 0xc0, !UPT ;  /* 0x000000030e0e7892 */ /* 0x000fe2000f8ec0ff */
[C---:B------:R-:W-:Y:S01]  /*28b0*/  IMAD.SHL.U32 R2, R0.reuse, 0x80, RZ ;  /* 0x0000008000027824 */ /* 0x040fe200078e00ff */
[----:B------:R-:W-:Y:S01]  /*28c0*/  UMOV UR6, UR23 ;  /* 0x0000001700067c82 */ /* 0x000fe20008000000 */
[----:B------:R-:W-:Y:S01]  /*28d0*/  IMAD.SHL.U32 R3, R0, 0x10, RZ ;  /* 0x0000001000037824 */ /* 0x000fe200078e00ff */
[----:B------:R-:W-:Y:S02]  /*28e0*/  ULEA UR4, UR14, UR10, 0x15 ;  /* 0x0000000a0e047291 */ /* 0x000fe4000f8ea8ff */
[----:B------:R-:W-:Y:S01]  /*28f0*/  LOP3.LUT R0, R2, 0x3f80, RZ, 0xc0, !PT ;  /* 0x00003f8002007812 */ /* 0x000fe200078ec0ff */
[----:B------:R-:W-:Y:S01]  /*2900*/  ULEA UR5, UR14, UR7, 0x6 ;  /* 0x000000070e057291 */ /* 0x000fe2000f8e30ff */
[----:B------:R-:W-:Y:S02]  /*2910*/  ELECT P0, URZ, PT ;  /* 0x0000000000ff782f */ /* 0x000fe40003800000 */
[----:B------:R-:W-:-:S03]  /*2920*/  LOP3.LUT R0, R0, 0x70, R3, 0xf8, !PT ;  /* 0x0000007000007812 */ /* 0x000fc600078ef803 */
[----:B------:R-:W3:Y:S01]  /*2930*/  LDTM.x64 R96, tmem[UR4] ;  /* 0x00000004006079ee */ /* 0x000ee20008340000 */
[C---:B------:R-:W-:Y:S02]  /*2940*/  LOP3.LUT R2, R0.reuse, 0x10, RZ, 0x3c, !PT ;  /* 0x0000001000027812 */ /* 0x040fe400078e3cff */
[----:B------:R-:W-:Y:S02]  /*2950*/  LOP3.LUT R3, R0, 0x20, RZ, 0x3c, !PT ;  /* 0x0000002000037812 */ /* 0x000fe400078e3cff */
[----:B---3--:R-:W-:Y:S02]  /*2960*/  F2FP.F16.F32.PACK_AB R160, R97, R96 ;  /* 0x0000006061a0723e */ /* 0x008fe400000000ff */
[----:B------:R-:W-:Y:S02]  /*2970*/  F2FP.F16.F32.PACK_AB R161, R99, R98 ;  /* 0x0000006263a1723e */ /* 0x000fe400000000ff */
[----:B------:R-:W-:Y:S02]  /*2980*/  F2FP.F16.F32.PACK_AB R162, R101, R100 ;  /* 0x0000006465a2723e */ /* 0x000fe400000000ff */
[----:B------:R-:W-:-:S02]  /*2990*/  F2FP.F16.F32.PACK_AB R163, R103, R102 ;  /* 0x0000006667a3723e */ /* 0x000fc400000000ff */
[----:B------:R-:W-:Y:S02]  /*29a0*/  F2FP.F16.F32.PACK_AB R164, R105, R104 ;  /* 0x0000006869a4723e */ /* 0x000fe400000000ff */
[----:B------:R-:W-:Y:S02]  /*29b0*/  F2FP.F16.F32.PACK_AB R165, R107, R106 ;  /* 0x0000006a6ba5723e */ /* 0x000fe400000000ff */
[----:B------:R-:W-:Y:S02]  /*29c0*/  F2FP.F16.F32.PACK_AB R166, R109, R108 ;  /* 0x0000006c6da6723e */ /* 0x000fe400000000ff */
[----:B------:R-:W-:Y:S02]  /*29d0*/  F2FP.F16.F32.PACK_AB R167, R111, R110 ;  /* 0x0000006e6fa7723e */ /* 0x000fe400000000ff */
[----:B------:R-:W3:Y:S01]  /*29e0*/  LDTM.x64 R48, tmem[UR4+0x40] ;  /* 0x00004004003079ee */ /* 0x000ee20008340000 */
[----:B------:R-:W-:Y:S02]  /*29f0*/  F2FP.F16.F32.PACK_AB R112, R113, R112 ;  /* 0x000000707170723e */ /* 0x000fe400000000ff */
[----:B------:R-:W-:-:S02]  /*2a00*/  F2FP.F16.F32.PACK_AB R120, R121, R120 ;  /* 0x000000787978723e */ /* 0x000fc400000000ff */
[----:B------:R-:W-:Y:S02]  /*2a10*/  F2FP.F16.F32.PACK_AB R128, R129, R128 ;  /* 0x000000808180723e */ /* 0x000fe400000000ff */
[----:B------:R-:W-:Y:S02]  /*2a20*/  F2FP.F16.F32.PACK_AB R113, R115, R114 ;  /* 0x000000727371723e */ /* 0x000fe400000000ff */
[----:B------:R-:W-:Y:S02]  /*2a30*/  F2FP.F16.F32.PACK_AB R121, R123, R122 ;  /* 0x0000007a7b79723e */ /* 0x000fe400000000ff */
[----:B------:R-:W-:Y:S02]  /*2a40*/  F2FP.F16.F32.PACK_AB R129, R131, R130 ;  /* 0x000000828381723e */ /* 0x000fe400000000ff */
[----:B------:R-:W-:Y:S02]  /*2a50*/  F2FP.F16.F32.PACK_AB R114, R117, R116 ;  /* 0x000000747572723e */ /* 0x000fe400000000ff */
[----:B------:R-:W-:-:S02]  /*2a60*/  F2FP.F16.F32.PACK_AB R115, R119, R118 ;  /* 0x000000767773723e */ /* 0x000fc400000000ff */
[----:B------:R-:W-:Y:S02]  /*2a70*/  F2FP.F16.F32.PACK_AB R122, R125, R124 ;  /* 0x0000007c7d7a723e */ /* 0x000fe400000000ff */
[----:B------:R-:W-:Y:S02]  /*2a80*/  F2FP.F16.F32.PACK_AB R123, R127, R126 ;  /* 0x0000007e7f7b723e */ /* 0x000fe400000000ff */
[----:B------:R-:W-:Y:S02]  /*2a90*/  F2FP.F16.F32.PACK_AB R130, R133, R132 ;  /* 0x000000848582723e */ /* 0x000fe400000000ff */
[----:B------:R-:W-:Y:S02]  /*2aa0*/  F2FP.F16.F32.PACK_AB R136, R137, R136 ;  /* 0x000000888988723e */ /* 0x000fe400000000ff */
[----:B---3--:R-:W-:Y:S02]  /*2ab0*/  F2FP.F16.F32.PACK_AB R116, R49, R48 ;  /* 0x000000303174723e */ /* 0x008fe400000000ff */
        /* <DEDUP_REMOVED lines=9> */
[----:B----4-:R-:W3:Y:S01]  /*2b50*/  LDTM.x64 R4, tmem[UR4+0x80] ;  /* 0x00008004000479ee */ /* 0x010ee20008340000 */
        /* <DEDUP_REMOVED lines=63> */
[----:B------:R-:W-:Y:S01]  /*2f50*/  NOP ;  /* 0x0000000000007918 */ /* 0x000fe20000000000 */
[----:B--2---:R-:W-:Y:S01]  /*2f60*/  STS.128 [R0+UR11], R160 ;  /* 0x000000a000007988 */ /* 0x004fe20008000c0b */
[----:B------:R-:W-:Y:S01]  /*2f70*/  F2FP.F16.F32.PACK_AB R152, R153, R152 ;  /* 0x000000989998723e */ /* 0x000fe200000000ff */
[----:B------:R-:W-:Y:S01]  /*2f80*/  ULEA UR4, UR14, UR11, 0xe ;  /* 0x0000000b0e047291 */ /* 0x000fe2000f8e70ff */
[----:B------:R-:W-:Y:S01]  /*2f90*/  F2FP.F16.F32.PACK_AB R153, R155, R154 ;  /* 0x0000009a9b99723e */ /* 0x000fe200000000ff */
[----:B------:R-:W-:Y:S01]  /*2fa0*/  STS.128 [R0+UR11+0x4000], R116 ;  /* 0x0040007400007988 */ /* 0x000fe20008000c0b */
[----:B------:R-:W-:-:S02]  /*2fb0*/  F2FP.F16.F32.PACK_AB R154, R157, R156 ;  /* 0x0000009c9d9a723e */ /* 0x000fc400000000ff */
[----:B------:R-:W-:Y:S01]  /*2fc0*/  F2FP.F16.F32.PACK_AB R155, R159, R158 ;  /* 0x0000009e9f9b723e */ /* 0x000fe200000000ff */
[----:B------:R-:W-:Y:S01]  /*2fd0*/  STS.128 [R0+UR11+0x8000], R68 ;  /* 0x0080004400007988 */ /* 0x000fe20008000c0b */
[----:B---3--:R-:W-:Y:S02]  /*2fe0*/  F2FP.F16.F32.PACK_AB R4, R5, R4 ;  /* 0x000000040504723e */ /* 0x008fe400000000ff */
[----:B------:R-:W-:Y:S02]  /*2ff0*/  F2FP.F16.F32.PACK_AB R5, R7, R6 ;  /* 0x000000060705723e */ /* 0x000fe400000000ff */
[----:B------:R-:W-:Y:S02]  /*3000*/  F2FP.F16.F32.PACK_AB R12, R13, R12 ;  /* 0x0000000c0d0c723e */ /* 0x000fe400000000ff */
[----:B------:R-:W-:Y:S02]  /*3010*/  F2FP.F16.F32.PACK_AB R6, R9, R8 ;  /* 0x000000080906723e */ /* 0x000fe400000000ff */
[----:B------:R-:W-:-:S02]  /*3020*/  F2FP.F16.F32.PACK_AB R7, R11, R10 ;  /* 0x0000000a0b07723e */ /* 0x000fc400000000ff */
[----:B------:R-:W-:Y:S02]  /*3030*/  F2FP.F16.F32.PACK_AB R13, R15, R14 ;  /* 0x0000000e0f0d723e */ /* 0x000fe400000000ff */
[----:B------:R-:W-:Y:S01]  /*3040*/  F2FP.F16.F32.PACK_AB R20, R21, R20 ;  /* 0x000000141514723e */ /* 0x000fe200000000ff */
[----:B------:R2:W-:Y:S01]  /*3050*/  STS.128 [R0+UR11+0xc000], R4 ;  /* 0x00c0000400007988 */ /* 0x0005e20008000c0b */
[----:B------:R-:W-:Y:S02]  /*3060*/  F2FP.F16.F32.PACK_AB R14, R17, R16 ;  /* 0x00000010110e723e */ /* 0x000fe400000000ff */
[----:B------:R-:W-:Y:S01]  /*3070*/  F2FP.F16.F32.PACK_AB R15, R19, R18 ;  /* 0x00000012130f723e */ /* 0x000fe200000000ff */
[----:B------:R-:W-:Y:S01]  /*3080*/  STS.128 [R2+UR11], R164 ;  /* 0x000000a402007988 */ /* 0x000fe20008000c0b */
[----:B------:R-:W-:Y:S02]  /*3090*/  F2FP.F16.F32.PACK_AB R21, R23, R22 ;  /* 0x000000161715723e */ /* 0x000fe400000000ff */
[----:B------:R-:W-:Y:S01]  /*30a0*/  F2FP.F16.F32.PACK_AB R22, R25, R24 ;  /* 0x000000181916723e */ /* 0x000fe200000000ff */
[----:B------:R-:W-:Y:S01]  /*30b0*/  STS.128 [R2+UR11+0x4000], R124 ;  /* 0x0040007c02007988 */ /* 0x000fe20008000c0b */
[----:B------:R-:W-:-:S02]  /*30c0*/  F2FP.F16.F32.PACK_AB R23, R27, R26 ;  /* 0x0000001a1b17723e */ /* 0x000fc400000000ff */
[----:B------:R-:W-:Y:S01]  /*30d0*/  F2FP.F16.F32.PACK_AB R28, R29, R28 ;  /* 0x0000001c1d1c723e */ /* 0x000fe200000000ff */
[----:B------:R-:W-:Y:S01]  /*30e0*/  STS.128 [R2+UR11+0x8000], R76 ;  /* 0x0080004c02007988 */ /* 0x000fe20008000c0b */
[----:B------:R-:W-:Y:S02]  /*30f0*/  F2FP.F16.F32.PACK_AB R29, R31, R30 ;  /* 0x0000001e1f1d723e */ /* 0x000fe400000000ff */
[----:B------:R-:W-:Y:S01]  /*3100*/  F2FP.F16.F32.PACK_AB R36, R37, R36 ;  /* 0x000000242524723e */ /* 0x000fe200000000ff */
[----:B------:R3:W-:Y:S01]  /*3110*/  STS.128 [R2+UR11+0xc000], R12 ;  /* 0x00c0000c02007988 */ /* 0x0007e20008000c0b */
[----:B------:R-:W-:Y:S02]  /*3120*/  F2FP.F16.F32.PACK_AB R30, R33, R32 ;  /* 0x00000020211e723e */ /* 0x000fe400000000ff */
[----:B------:R-:W-:Y:S01]  /*3130*/  F2FP.F16.F32.PACK_AB R31, R35, R34 ;  /* 0x00000022231f723e */ /* 0x000fe200000000ff */
[----:B------:R-:W-:Y:S01]  /*3140*/  STS.128 [R3+UR11], R112 ;  /* 0x0000007003007988 */ /* 0x000fe20008000c0b */
[----:B------:R-:W-:-:S02]  /*3150*/  F2FP.F16.F32.PACK_AB R37, R39, R38 ;  /* 0x000000262725723e */ /* 0x000fc400000000ff */
[----:B------:R-:W-:Y:S01]  /*3160*/  F2FP.F16.F32.PACK_AB R44, R45, R44 ;  /* 0x0000002c2d2c723e */ /* 0x000fe200000000ff */
[----:B------:R-:W-:Y:S01]  /*3170*/  STS.128 [R3+UR11+0x4000], R132 ;  /* 0x0040008403007988 */ /* 0x000fe20008000c0b */
[----:B------:R-:W-:Y:S02]  /*3180*/  LOP3.LUT R8, R0, 0x30, RZ, 0x3c, !PT ;  /* 0x0000003000087812 */ /* 0x000fe400078e3cff */
[----:B------:R-:W-:Y:S01]  /*3190*/  F2FP.F16.F32.PACK_AB R38, R41, R40 ;  /* 0x000000282926723e */ /* 0x000fe200000000ff */
[----:B------:R-:W-:Y:S01]  /*31a0*/  STS.128 [R3+UR11+0x8000], R84 ;  /* 0x0080005403007988 */ /* 0x000fe20008000c0b */
[----:B------:R-:W-:Y:S02]  /*31b0*/  F2FP.F16.F32.PACK_AB R39, R43, R42 ;  /* 0x0000002a2b27723e */ /* 0x000fe400000000ff */
[----:B------:R-:W-:Y:S01]  /*31c0*/  F2FP.F16.F32.PACK_AB R45, R47, R46 ;  /* 0x0000002e2f2d723e */ /* 0x000fe200000000ff */
[----:B------:R4:W-:Y:S01]  /*31d0*/  STS.128 [R3+UR11+0xc000], R20 ;  /* 0x00c0001403007988 */ /* 0x0009e20008000c0b */
[----:B------:R-:W-:-:S02]  /*31e0*/  F2FP.F16.F32.PACK_AB R52, R53, R52 ;  /* 0x000000343534723e */ /* 0x000fc400000000ff */
[C---:B--2---:R-:W-:Y:S01]  /*31f0*/  LOP3.LUT R4, R0.reuse, 0x40, RZ, 0x3c, !PT ;  /* 0x0000004000047812 */ /* 0x044fe200078e3cff */
[----:B------:R2:W-:Y:S01]  /*3200*/  STS.128 [R8+UR11], R120 ;  /* 0x0000007808007988 */ /* 0x0005e20008000c0b */
[----:B------:R-:W-:Y:S02]  /*3210*/  F2FP.F16.F32.PACK_AB R46, R49, R48 ;  /* 0x00000030312e723e */ /* 0x000fe400000000ff */
[----:B------:R-:W-:Y:S01]  /*3220*/  F2FP.F16.F32.PACK_AB R47, R51, R50 ;  /* 0x00000032332f723e */ /* 0x000fe200000000ff */
[----:B------:R2:W-:Y:S01]  /*3230*/  STS.128 [R8+UR11+0x4000], R72 ;  /* 0x0040004808007988 */ /* 0x0005e20008000c0b */
[----:B------:R-:W-:Y:S02]  /*3240*/  F2FP.F16.F32.PACK_AB R53, R55, R54 ;  /* 0x000000363735723e */ /* 0x000fe400000000ff */
[----:B------:R-:W-:Y:S01]  /*3250*/  F2FP.F16.F32.PACK_AB R60, R61, R60 ;  /* 0x0000003c3d3c723e */ /* 0x000fe200000000ff */
[----:B------:R2:W-:Y:S01]  /*3260*/  STS.128 [R8+UR11+0x8000], R92 ;  /* 0x0080005c08007988 */ /* 0x0005e20008000c0b */
[----:B---3--:R-:W-:-:S02]  /*3270*/  LOP3.LUT R2, R0, 0x50, RZ, 0x3c, !PT ;  /* 0x0000005000027812 */ /* 0x008fc400078e3cff */
[----:B------:R-:W-:Y:S01]  /*3280*/  F2FP.F16.F32.PACK_AB R54, R57, R56 ;  /* 0x000000383936723e */ /* 0x000fe200000000ff */
[----:B------:R2:W-:Y:S01]  /*3290*/  STS.128 [R8+UR11+0xc000], R28 ;  /* 0x00c0001c08007988 */ /* 0x0005e20008000c0b */
[----:B------:R-:W-:Y:S02]  /*32a0*/  F2FP.F16.F32.PACK_AB R55, R59, R58 ;  /* 0x0000003a3b37723e */ /* 0x000fe400000000ff */
[----:B------:R-:W-:Y:S01]  /*32b0*/  F2FP.F16.F32.PACK_AB R61, R63, R62 ;  /* 0x0000003e3f3d723e */ /* 0x000fe200000000ff */
[----:B------:R2:W-:Y:S01]  /*32c0*/  STS.128 [R4+UR11], R128 ;  /* 0x0000008004007988 */ /* 0x0005e20008000c0b */
[----:B----4-:R-:W-:Y:S02]  /*32d0*/  LOP3.LUT R3, R0, 0x60, RZ, 0x3c, !PT ;  /* 0x0000006000037812 */ /* 0x010fe400078e3cff */
[----:B------:R-:W-:Y:S01]  /*32e0*/  F2FP.F16.F32.PACK_AB R62, R65, R64 ;  /* 0x00000040413e723e */ /* 0x000fe200000000ff */
[----:B------:R2:W-:Y:S01]  /*32f0*/  STS.128 [R4+UR11+0x4000], R80 ;  /* 0x0040005004007988 */ /* 0x0005e20008000c0b */
[----:B------:R-:W-:-:S02]  /*3300*/  F2FP.F16.F32.PACK_AB R63, R67, R66 ;  /* 0x00000042433f723e */ /* 0x000fc400000000ff */
[----:B------:R-:W-:Y:S01]  /*3310*/  LOP3.LUT R0, R0, 0x70, RZ, 0x3c, !PT ;  /* 0x0000007000007812 */ /* 0x000fe200078e3cff */
[----:B------:R2:W-:Y:S04]  /*3320*/  STS.128 [R4+UR11+0x8000], R100 ;  /* 0x0080006404007988 */ /* 0x0005e80008000c0b */
[----:B------:R2:W-:Y:S04]  /*3330*/  STS.128 [R4+UR11+0xc000], R36 ;  /* 0x00c0002404007988 */ /* 0x0005e80008000c0b */
[----:B------:R2:W-:Y:S04]  /*3340*/  STS.128 [R2+UR11], R136 ;  /* 0x0000008802007988 */ /* 0x0005e80008000c0b */
[----:B------:R2:W-:Y:S04]  /*3350*/  STS.128 [R2+UR11+0x4000], R88 ;  /* 0x0040005802007988 */ /* 0x0005e80008000c0b */
        /* <DEDUP_REMOVED lines=9> */
[----:B------:R2:W-:Y:S01]  /*33f0*/  STS.128 [R0+UR11+0xc000], R60 ;  /* 0x00c0003c00007988 */ /* 0x0005e20008000c0b */
[----:B------:R3:W-:Y:S06]  /*3400*/  MEMBAR.ALL.CTA ;  /* 0x0000000000007992 */ /* 0x0007ec0000008000 */
[----:B---3--:R-:W3:Y:S02]  /*3410*/  FENCE.VIEW.ASYNC.S ;  /* 0x00000000000073c6 */ /* 0x008ee40000000000 */
[----:B---3--:R-:W-:Y:S06]  /*3420*/  BAR.SYNC.DEFER_BLOCKING 0x0 ;  /* 0x0000000000007b1d */ /* 0x008fec0000010000 */
[----:B------:R2:W-:Y:S01]  /*3430*/  UTMASTG.2D [UR4], [UR12] ;  /* 0x000000040c0073b5 */ /* 0x0005e20008008000 */
[----:B------:R0:W-:Y:S01]  /*3440*/  UTMACMDFLUSH ;  /* 0x00000000000079b7 */ /* 0x0001e20000000000 */
[----:B------:R-:W-:-:S04]  /*3450*/  DEPBAR.LE SB0, 0x0 ;  /* 0x000080000000791a */ /* 0x000fc80000000000 */
[----:B------:R-:W-:Y:S08]  /*3460*/  BAR.SYNC.DEFER_BLOCKING 0x0 ;  /* 0x0000000000007b1d */ /* 0x000ff00000010000 */
[----:B------:R-:W-:Y:S06]  /*3470*/  BAR.SYNC.DEFER_BLOCKING 0x0 ;  /* 0x0000000000007b1d */ /* 0x000fec0000010000 */
[----:B--2---:R-:W-:Y:S05]  /*3480*/  @P2 BRA `(.L_x_71) ;  /* 0x0000000000a02947 */ /* 0x004fea0003800000 */
[----:B------:R-:W2:Y:S01]  /*3490*/  S2UR UR5, SR_CgaCtaId ;  /* 0x00000000000579c3 */ /* 0x000ea20000008800 */
[----:B------:R-:W-:Y:S01]  /*34a0*/  NOP ;  /* 0x0000000000007918 */ /* 0x000fe20000000000 */
[----:B------:R-:W-:Y:S01]  /*34b0*/  UMOV UR4, 0x50 ;  /* 0x0000005000047882 */ /* 0x000fe20000000000 */
[----:B------:R-:W-:Y:S02]  /*34c0*/  IMAD.U32 R0, RZ, RZ, UR10 ;  /* 0x0000000aff007e24 */ /* 0x000fe4000f8e00ff */
[----:B------:R-:W-:Y:S02]  /*34d0*/  IMAD.MOV.U32 R3, RZ, RZ, 0xff ;  /* 0x000000ffff037424 */ /* 0x000fe400078e00ff */
[----:B------:R-:W-:Y:S01]  /*34e0*/  IMAD.MOV.U32 R7, RZ, RZ, 0x1 ;  /* 0x00000001ff077424 */ /* 0x000fe200078e00ff */
[----:B------:R-:W-:-:S04]  /*34f0*/  LOP3.LUT R0, R0, 0xffff, RZ, 0xc0, !PT ;  /* 0x0000ffff00007812 */ /* 0x000fc800078ec0ff */
[----:B------:R-:W-:-:S05]  /*3500*/  SHF.R.U32.HI R0, RZ, 0x5, R0 ;  /* 0x00000005ff007819 */ /* 0x000fca0000011600 */
[----:B------:R-:W-:Y:S01]  /*3510*/  VIADD R2, R0, 0x10 ;  /* 0x0000001000027836 */ /* 0x000fe20000000000 */
[----:B------:R-:W-:Y:S01]  /*3520*/  SHF.L.U32 R0, R3, R0, RZ ;  /* 0x0000000003007219 */ /* 0x000fe200000006ff */
[----:B--2---:R-:W-:-:S03]  /*3530*/  ULEA UR6, UR5, UR4, 0x18 ;  /* 0x0000000405067291 */ /* 0x004fc6000f8ec0ff */
[----:B------:R-:W-:-:S04]  /*3540*/  SHF.L.U32 R3, R7, R2, RZ ;  /* 0x0000000207037219 */ /* 0x000fc800000006ff */
[----:B------:R-:W-:Y:S02]  /*3550*/  LOP3.LUT R0, R3, R0, RZ, 0xfc, !PT ;  /* 0x0000000003007212 */ /* 0x000fe400078efcff */
[----:B------:R-:W2:Y:S02]  /*3560*/  LDS R5, [UR6] ;  /* 0x00000006ff057984 */ /* 0x000ea40008000800 */
[C---:B------:R-:W-:Y:S02]  /*3570*/  LOP3.LUT R2, R0.reuse, 0xffff, RZ, 0xc0, !PT ;  /* 0x0000ffff00027812 */ /* 0x040fe400078ec0ff */
[----:B--2---:R-:W-:-:S04]  /*3580*/  LOP3.LUT R3, R0, 0xffff, R5, 0x80, !PT ;  /* 0x0000ffff00037812 */ /* 0x004fc800078e8005 */
[----:B------:R-:W-:-:S13]  /*3590*/  ISETP.NE.AND P0, PT, R3, R2, PT ;  /* 0x000000020300720c */ /* 0x000fda0003f05270 */
[----:B------:R-:W-:Y:S05]  /*35a0*/  @P0 BRA `(.L_x_72) ;  /* 0x0000000000500947 */ /* 0x000fea0003800000 */
[----:B------:R-:W-:Y:S02]  /*35b0*/  SHF.R.U32.HI R5, RZ, 0x10, R5 ;  /* 0x00000010ff057819 */ /* 0x000fe40000011605 */
[----:B------:R-:W-:-:S04]  /*35c0*/  SHF.R.U32.HI R2, RZ, 0x10, R0 ;  /* 0x00000010ff027819 */ /* 0x000fc80000011600 */
[----:B------:R-:W-:-:S04]  /*35d0*/  LOP3.LUT R5, R5, R2, RZ, 0xc0, !PT ;  /* 0x0000000205057212 */ /* 0x000fc800078ec0ff */
[----:B------:R-:W-:-:S13]  /*35e0*/  ISETP.NE.AND P0, PT, R5, R2, PT ;  /* 0x000000020500720c */ /* 0x000fda0003f05270 */
[----:B------:R-:W-:Y:S05]  /*35f0*/  @P0 BRA `(.L_x_73) ;  /* 0x0000000000300947 */ /* 0x000fea0003800000 */
[----:B------:R-:W-:Y:S01]  /*3600*/  R2UR UR4, R0 ;  /* 0x00000000000472ca */ /* 0x000fe200000e0000 */
[----:B------:R-:W-:Y:S01]  /*3610*/  VOTEU.ANY UR5, UPT, PT ;  /* 0x0000000000057886 */ /* 0x000fe200038e0100 */
[----:B------:R-:W2:Y:S01]  /*3620*/  S2R R0, SR_LANEID ;  /* 0x0000000000007919 */ /* 0x000ea20000000000 */
[----:B------:R-:W-:-:S10]  /*3630*/  UFLO.U32 UR5, UR5 ;  /* 0x00000005000572bd */ /* 0x000fd400080e0000 */
[----:B------:R-:W-:-:S06]  /*3640*/  ULOP3.LUT UR4, URZ, UR4, URZ, 0x33, !UPT ;  /* 0x00000004ff047292 */ /* 0x000fcc000f8e33ff */
[----:B------:R-:W-:-:S04]  /*3650*/  IMAD.U32 R2, RZ, RZ, UR4 ;  /* 0x00000004ff027e24 */ /* 0x000fc8000f8e00ff */
[----:B------:R-:W3:Y:S02]  /*3660*/  REDUX UR7, R2 ;  /* 0x00000000020773c4 */ /* 0x000ee40000000000 */
[----:B------:R4:W-:Y:S01]  /*3670*/  UTCATOMSWS.AND URZ, UR4 ;  /* 0x0000000400ff79e3 */ /* 0x0009e20008000000 */
[----:B--2---:R-:W-:Y:S01]  /*3680*/  ISETP.EQ.U32.AND P0, PT, R0, UR5, PT ;  /* 0x0000000500007c0c */ /* 0x004fe2000bf02070 */
[----:B---3--:R-:W-:-:S12]  /*3690*/  IMAD.U32 R0, RZ, RZ, UR7 ;  /* 0x00000007ff007e24 */ /* 0x008fd8000f8e00ff */
[----:B------:R4:W-:Y:S01]  /*36a0*/  @P0 ATOMS.AND RZ, [UR6], R0 ;  /* 0x00000000ffff098c */ /* 0x0009e2000a800006 */
[----:B------:R-:W-:Y:S05]  /*36b0*/  BRA `(.L_x_71) ;  /* 0x0000000000147947 */ /* 0x000fea0003800000 */
.L_x_73:
[----:B------:R-:W-:-:S07]  /*36c0*/  MOV R2, 0x36e0 ;  /* 0x000036e000027802 */ /* 0x000fce0000000f00 */
[----:B-1----:R-:W-:Y:S05]  /*36d0*/  CALL.REL.NOINC `($__internal_0_$__cuda_sm10x_tcgen05_guardrail_trap_col_being_dealloced_not_returned_by_alloc) ;  /* 0x0000000000447944 */ /* 0x002fea0003c00000 */
[----:B------:R-:W-:Y:S05]  /*36e0*/  BRA `(.L_x_71) ;  /* 0x0000000000087947 */ /* 0x000fea0003800000 */
.L_x_72:
[----:B------:R-:W-:-:S07]  /*36f0*/  MOV R2, 0x3710 ;  /* 0x0000371000027802 */ /* 0x000fce0000000f00 */
[----:B-1----:R-:W-:Y:S05]  /*3700*/  CALL.REL.NOINC `($__internal_2_$__cuda_sm10x_tcgen05_guardrail_trap_unallocated_columns_being_dealloced) ;  /* 0x0000000000507944 */ /* 0x002fea0003c00000 */
.L_x_71:
[----:B------:R-:W-:Y:S01]  /*3710*/  NOP ;  /* 0x0000000000007918 */ /* 0x000fe20000000000 */
[----:B----4-:R-:W-:Y:S05]  /*3720*/  EXIT ;  /* 0x000000000000794d */ /* 0x010fea0003800000 */
.L_x_58:
[----:B------:R-:W2:Y:S02]  /*3730*/  SYNCS.PHASECHK.TRANS64.TRYWAIT P0, [UR11+0x48000], RZ ;  /* 0x048000ffff0075a7 */ /* 0x000ea4000800110b */
[----:B--2---:R-:W-:Y:S05]  /*3740*/  @!P0 BRA `(.L_x_58) ;  /* 0xfffffffc00f88947 */ /* 0x004fea000383ffff */
[----:B------:R-:W-:Y:S05]  /*3750*/  BRA `(.L_x_74) ;  /* 0xffffffe400307947 */ /* 0x000fea000383ffff */
.L_x_60:
[----:B------:R-:W2:Y:S02]  /*3760*/  SYNCS.PHASECHK.TRANS64.TRYWAIT P1, [UR11+0x48020], RZ ;  /* 0x048020ffff0075a7 */ /* 0x000ea4000802110b */
[----:B--2---:R-:W-:Y:S05]  /*3770*/  @!P1 BRA `(.L_x_60) ;  /* 0xfffffffc00f89947 */ /* 0x004fea000383ffff */
[----:B------:R-:W-:Y:S05]  /*3780*/  BRA `(.L_x_75) ;  /* 0xffffffe800207947 */ /* 0x000fea000383ffff */
.L_x_61:
[----:B------:R-:W3:Y:S02]  /*3790*/  SYNCS.PHASECHK.TRANS64.TRYWAIT P0, [UR42+0x48000], R3 ;  /* 0x04800003ff0075a7 */ /* 0x000ee4000800112a */
[----:B---3--:R-:W-:Y:S05]  /*37a0*/  @!P0 BRA `(.L_x_61) ;  /* 0xfffffffc00f88947 */ /* 0x008fea000383ffff */
[----:B------:R-:W-:Y:S05]  /*37b0*/  BRA `(.L_x_76) ;  /* 0xffffffe800ac7947 */ /* 0x000fea000383ffff */
.L_x_63:
[----:B------:R-:W3:Y:S02]  /*37c0*/  SYNCS.PHASECHK.TRANS64.TRYWAIT P0, [UR42+0x48020], R3 ;  /* 0x04802003ff0075a7 */ /* 0x000ee4000800112a */
[----:B---3--:R-:W-:Y:S05]  /*37d0*/  @!P0 BRA `(.L_x_63) ;  /* 0xfffffffc00f88947 */ /* 0x008fea000383ffff */
[----:B------:R-:W-:Y:S05]  /*37e0*/  BRA `(.L_x_77) ;  /* 0xffffffec00c47947 */ /* 0x000fea000383ffff */
        .weak           $__internal_0_$__cuda_sm10x_tcgen05_guardrail_trap_col_being_dealloced_not_returned_by_alloc
        .type           $__internal_0_$__cuda_sm10x_tcgen05_guardrail_trap_col_being_dealloced_not_returned_by_alloc,@function
        .size           $__internal_0_$__cuda_sm10x_tcgen05_guardrail_trap_col_being_dealloced_not_returned_by_alloc,($__internal_1_$__cuda_sm10x_tcgen05_guardrail_trap_phase_invalid_during_alloc - $__internal_0_$__cuda_sm10x_tcgen05_guardrail_trap_col_being_dealloced_not_returned_by_alloc)
$__internal_0_$__cuda_sm10x_tcgen05_guardrail_trap_col_being_dealloced_not_returned_by_alloc:
[----:B------:R-:W-:Y:S05]  /*37f0*/  BPT.TRAP 0x1 ;  /* 0x000000040000795c */ /* 0x000fea0000300000 */
[----:B------:R-:W-:-:S04]  /*3800*/  IMAD.MOV.U32 R3, RZ, RZ, 0x0 ;  /* 0x00000000ff037424 */ /* 0x000fc800078e00ff */
[----:B------:R-:W-:Y:S05]  /*3810*/  RET.REL.NODEC R2 `(gluon_tcgen05) ;  /* 0xffffffc402f87950 */ /* 0x000fea0003c3ffff */
        .weak           $__internal_1_$__cuda_sm10x_tcgen05_guardrail_trap_phase_invalid_during_alloc
        .type           $__internal_1_$__cuda_sm10x_tcgen05_guardrail_trap_phase_invalid_during_alloc,@function
        .size           $__internal_1_$__cuda_sm10x_tcgen05_guardrail_trap_phase_invalid_during_alloc,($__internal_2_$__cuda_sm10x_tcgen05_guardrail_trap_unallocated_columns_being_dealloced - $__internal_1_$__cuda_sm10x_tcgen05_guardrail_trap_phase_invalid_during_alloc)
$__internal_1_$__cuda_sm10x_tcgen05_guardrail_trap_phase_invalid_during_alloc:
[----:B------:R-:W-:Y:S05]  /*3820*/  BPT.TRAP 0x1 ;  /* 0x000000040000795c */ /* 0x000fea0000300000 */
[----:B------:R-:W-:-:S04]  /*3830*/  IMAD.MOV.U32 R3, RZ, RZ, 0x0 ;  /* 0x00000000ff037424 */ /* 0x000fc800078e00ff */
[----:B------:R-:W-:Y:S05]  /*3840*/  RET.REL.NODEC R2 `(gluon_tcgen05) ;  /* 0xffffffc402ec7950 */ /* 0x000fea0003c3ffff */
        .weak           $__internal_2_$__cuda_sm10x_tcgen05_guardrail_trap_unallocated_columns_being_dealloced
        .type           $__internal_2_$__cuda_sm10x_tcgen05_guardrail_trap_unallocated_columns_being_dealloced,@function
        .size           $__internal_2_$__cuda_sm10x_tcgen05_guardrail_trap_unallocated_columns_being_dealloced,(.L_x_81 - $__internal_2_$__cuda_sm10x_tcgen05_guardrail_trap_unallocated_columns_being_dealloced)
$__internal_2_$__cuda_sm10x_tcgen05_guardrail_trap_unallocated_columns_being_dealloced:
[----:B------:R-:W-:Y:S05]  /*3850*/  BPT.TRAP 0x1 ;  /* 0x000000040000795c */ /* 0x000fea0000300000 */
[----:B------:R-:W-:-:S04]  /*3860*/  IMAD.MOV.U32 R3, RZ, RZ, 0x0 ;  /* 0x00000000ff037424 */ /* 0x000fc800078e00ff */
[----:B------:R-:W-:Y:S05]  /*3870*/  RET.REL.NODEC R2 `(gluon_tcgen05) ;  /* 0xffffffc402e07950 */ /* 0x000fea0003c3ffff */
.L_x_78:
[----:B------:R-:W-:-:S00]  /*3880*/  BRA `(.L_x_78) ;  /* 0xfffffffc00fc7947 */ /* 0x000fc0000383ffff */
[----:B------:R-:W-:-:S00]  /*3890*/  NOP ;  /* 0x0000000000007918 */ /* 0x000fc00000000000 */
        /* <DEDUP_REMOVED lines=14> */
.L_x_81:


//--------------------- .nv.shared.gluon_tcgen05  --------------------------
	.section	.nv.shared.gluon_tcgen05,"aw",@nobits
	.sectionflags	@""
	.align	16
	.zero		1024


//--------------------- .nv.shared.reserved.0     --------------------------
	.section	.nv.shared.reserved.0,"aw",@nobits
	.align	8
	.weak		__nv_reservedSMEM_offset_0_alias
	.size		__nv_reservedSMEM_offset_0_alias, 0, 64
	.other		__nv_reservedSMEM_offset_0_alias,@"STO_CUDA_RESERVED_SHARED STV_DEFAULT"
__nv_reservedSMEM_offset_0_alias:
	.zero		0
.nv.shared.reserved.0:
	.zero		64
	.weak		__nv_reservedSMEM_allocation_phase
	.type		__nv_reservedSMEM_allocation_phase,@object
	.size		__nv_reservedSMEM_allocation_phase,(.L_0 - __nv_reservedSMEM_allocation_phase)
__nv_reservedSMEM_allocation_phase:
	.zero		1
.L_0:
	.zero		7
	.weak		__nv_reservedSMEM_devtool_atexit_pc
	.type		__nv_reservedSMEM_devtool_atexit_pc,@object
	.size		__nv_reservedSMEM_devtool_atexit_pc,(__nv_reservedSMEM_allocation_mask - __nv_reservedSMEM_devtool_atexit_pc)
__nv_reservedSMEM_devtool_atexit_pc:
	.zero		8
	.weak		__nv_reservedSMEM_allocation_mask
	.type		__nv_reservedSMEM_allocation_mask,@object
	.size		__nv_reservedSMEM_allocation_mask,(.L_2 - __nv_reservedSMEM_allocation_mask)
__nv_reservedSMEM_allocation_mask:
	.zero		4
.L_2:


//--------------------- .nv.constant0.gluon_tcgen05 --------------------------
	.section	.nv.constant0.gluon_tcgen05,"a",@progbits
	.sectionflags	@""
	.align	4
.nv.constant0.gluon_tcgen05:
	.zero		976


//--------------------- SYMBOLS --------------------------

	.type		.nv.reservedSmem.offset0,@object
	.size		.nv.reservedSmem.offset0,0x4
	.type		.nv.reservedSmem.cap,@object
	.size		.nv.reservedSmem.cap,0x4
